def attn_fwd(
    Q,
    K,
    V,
    Out,
    Lse,
    sm_scale,
    stride_qz,
    stride_qh,
    stride_qm,
    stride_qk,
    stride_kz,
    stride_kh,
    stride_kn,
    stride_kk,
    stride_vz,
    stride_vh,
    stride_vn,
    stride_vk,
    stride_oz,
    stride_oh,
    stride_om,
    stride_ok,
    seqlen_q,
    seqlen_k,
    BLOCK_M: tl.constexpr,
    BLOCK_N: tl.constexpr,
    HEAD_DIM: tl.constexpr,
    CAUSAL: tl.constexpr,
):
    start_m = tl.program_id(0)
    off_hz = tl.program_id(1)
    q_off = off_hz * stride_qh
    k_off = off_hz * stride_kh
    v_off = off_hz * stride_vh
    offs_m = start_m * BLOCK_M + tl.arange(0, BLOCK_M)
    offs_d = tl.arange(0, HEAD_DIM)
    offs_n = tl.arange(0, BLOCK_N)
    q_ptrs = Q + q_off + offs_m[:, None] * stride_qm + offs_d[None, :] * stride_qk
    k_ptrs = K + k_off + offs_d[:, None] * stride_kk + offs_n[None, :] * stride_kn
    v_ptrs = V + v_off + offs_n[:, None] * stride_vn + offs_d[None, :] * stride_vk
    m_i = tl.full([BLOCK_M], float("-inf"), dtype=tl.float32)
    l_i = tl.zeros([BLOCK_M], dtype=tl.float32) + 1.0
    acc = tl.zeros([BLOCK_M, HEAD_DIM], dtype=tl.float32)
    q = tl.load(q_ptrs)
    acc, l_i, m_i = _attn_fwd_inner(
        acc,
        l_i,
        m_i,
        q,
        k_ptrs,
        v_ptrs,
        sm_scale,
        stride_kn,
        stride_vn,
        start_m,
        seqlen_k,
        BLOCK_M,
        BLOCK_N,
        HEAD_DIM,
        CAUSAL,
    )
    acc = acc / l_i[:, None]
    lse = m_i + tl.math.log2(l_i) / 1.4426950408889634
    o_ptrs = (
        Out
        + off_hz * stride_oh
        + offs_m[:, None] * stride_om
        + offs_d[None, :] * stride_ok
    )
    tl.store(o_ptrs, acc.to(Out.dtype.element_ty))
    tl.store(Lse + off_hz * seqlen_q + offs_m, lse)

# config = {"BLOCK_M": 256, "BLOCK_N": 64, "HEAD_DIM": 64, "arch": "sm_80", "causal": true, "dtype": "fp16", "num_stages": 3, "num_warps": 16}
# arch = sm_80


// ===== COMPILED SASS (sm_80) =====

	.target	sm_80

	.elftype	@"ET_EXEC"


//--------------------- .note.nv.tkinfo           --------------------------
	.section	.note.nv.tkinfo,"",@"SHT_NOTE"
	.sectionflags	@"SHF_NOTE_NV_TKINFO"
	.tkinfo
        /*0018*/ 	.word	0x00000002
        /*0030*/ 	.string	""
        /*0030*/ 	.string	"ptxas"
        /*0030*/ 	.string	"Cuda compilation tools, release 13.0, V13.0.88"
        /*0030*/ 	.string	"Build cuda_13.0.r13.0/compiler.36424714_0"
        /*0030*/ 	.string	"-v  -suppress-debug-info  -lineinfo  -arch sm_80 "



//--------------------- .note.nv.cuinfo           --------------------------
	.section	.note.nv.cuinfo,"",@"SHT_NOTE"
	.sectionflags	@"SHF_NOTE_NV_CUINFO"
        /*0018*/ 	.short	0x0002
        /*001a*/ 	.short	0x0050
        /*001c*/ 	.short	0x0082
	.zero		2


//--------------------- .nv.info                  --------------------------
	.section	.nv.info,"",@"SHT_CUDA_INFO"
	.align	4


	//----- nvinfo : EIATTR_REGCOUNT
	.align		4
        /*0000*/ 	.byte	0x04, 0x2f
        /*0002*/ 	.short	(.L_2 - .L_1)
	.align		4
.L_1:
        /*0004*/ 	.word	index@(attn_fwd)
        /*0008*/ 	.word	0x00000080


	//----- nvinfo : EIATTR_FRAME_SIZE
	.align		4
.L_2:
        /*000c*/ 	.byte	0x04, 0x11
        /*000e*/ 	.short	(.L_4 - .L_3)
	.align		4
.L_3:
        /*0010*/ 	.word	index@(attn_fwd)
        /*0014*/ 	.word	0x00000078


	//----- nvinfo : EIATTR_MIN_STACK_SIZE
	.align		4
.L_4:
        /*0018*/ 	.byte	0x04, 0x12
        /*001a*/ 	.short	(.L_6 - .L_5)
	.align		4
.L_5:
        /*001c*/ 	.word	index@(attn_fwd)
        /*0020*/ 	.word	0x00000078
.L_6:


//--------------------- .nv.info.attn_fwd         --------------------------
	.section	.nv.info.attn_fwd,"",@"SHT_CUDA_INFO"
	.sectionflags	@""
	.align	4


	//----- nvinfo : EIATTR_CUDA_API_VERSION
	.align		4
        /*0000*/ 	.byte	0x04, 0x37
        /*0002*/ 	.short	(.L_8 - .L_7)
.L_7:
        /*0004*/ 	.word	0x00000082


	//----- nvinfo : EIATTR_SW2861232_WAR
	.align		4
.L_8:
        /*0008*/ 	.byte	0x01, 0x35
	.zero		2


	//----- nvinfo : EIATTR_PARAM_CBANK
	.align		4
        /*000c*/ 	.byte	0x04, 0x0a
        /*000e*/ 	.short	(.L_10 - .L_9)
	.align		4
.L_9:
        /*0010*/ 	.word	index@(.nv.constant0.attn_fwd)
        /*0014*/ 	.short	0x0160
        /*0016*/ 	.short	0x0088


	//----- nvinfo : EIATTR_CBANK_PARAM_SIZE
	.align		4
.L_10:
        /*0018*/ 	.byte	0x03, 0x19
        /*001a*/ 	.short	0x0088


	//----- nvinfo : EIATTR_KPARAM_INFO
	.align		4
        /*001c*/ 	.byte	0x04, 0x17
        /*001e*/ 	.short	(.L_12 - .L_11)
.L_11:
        /*0020*/ 	.word	0x00000000
        /*0024*/ 	.short	0x0019
        /*0026*/ 	.short	0x0080
        /*0028*/ 	.byte	0x00, 0xf4, 0x21, 0x00


	//----- nvinfo : EIATTR_KPARAM_INFO
	.align		4
.L_12:
        /*002c*/ 	.byte	0x04, 0x17
        /*002e*/ 	.short	(.L_14 - .L_13)
.L_13:
        /*0030*/ 	.word	0x00000000
        /*0034*/ 	.short	0x0018
        /*0036*/ 	.short	0x0078
        /*0038*/ 	.byte	0x00, 0xf4, 0x21, 0x00


	//----- nvinfo : EIATTR_KPARAM_INFO
	.align		4
.L_14:
        /*003c*/ 	.byte	0x04, 0x17
        /*003e*/ 	.short	(.L_16 - .L_15)
.L_15:
        /*0040*/ 	.word	0x00000000
        /*0044*/ 	.short	0x0017
        /*0046*/ 	.short	0x0070
        /*0048*/ 	.byte	0x00, 0xf0, 0x11, 0x00


	//----- nvinfo : EIATTR_KPARAM_INFO
	.align		4
.L_16:
        /*004c*/ 	.byte	0x04, 0x17
        /*004e*/ 	.short	(.L_18 - .L_17)
.L_17:
        /*0050*/ 	.word	0x00000000
        /*0054*/ 	.short	0x0016
        /*0056*/ 	.short	0x006c
        /*0058*/ 	.byte	0x00, 0xf0, 0x11, 0x00


	//----- nvinfo : EIATTR_KPARAM_INFO
	.align		4
.L_18:
        /*005c*/ 	.byte	0x04, 0x17
        /*005e*/ 	.short	(.L_20 - .L_19)
.L_19:
        /*0060*/ 	.word	0x00000000
        /*0064*/ 	.short	0x0015
        /*0066*/ 	.short	0x0068
        /*0068*/ 	.byte	0x00, 0xf0, 0x11, 0x00


	//----- nvinfo : EIATTR_KPARAM_INFO
	.align		4
.L_20:
        /*006c*/ 	.byte	0x04, 0x17
        /*006e*/ 	.short	(.L_22 - .L_21)
.L_21:
        /*0070*/ 	.word	0x00000000
        /*0074*/ 	.short	0x0014
        /*0076*/ 	.short	0x0064
        /*0078*/ 	.byte	0x00, 0xf0, 0x11, 0x00


	//----- nvinfo : EIATTR_KPARAM_INFO
	.align		4
.L_22:
        /*007c*/ 	.byte	0x04, 0x17
        /*007e*/ 	.short	(.L_24 - .L_23)
.L_23:
        /*0080*/ 	.word	0x00000000
        /*0084*/ 	.short	0x0013
        /*0086*/ 	.short	0x0060
        /*0088*/ 	.byte	0x00, 0xf0, 0x11, 0x00


	//----- nvinfo : EIATTR_KPARAM_INFO
	.align		4
.L_24:
        /*008c*/ 	.byte	0x04, 0x17
        /*008e*/ 	.short	(.L_26 - .L_25)
.L_25:
        /*0090*/ 	.word	0x00000000
        /*0094*/ 	.short	0x0012
        /*0096*/ 	.short	0x005c
        /*0098*/ 	.byte	0x00, 0xf0, 0x11, 0x00


	//----- nvinfo : EIATTR_KPARAM_INFO
	.align		4
.L_26:
        /*009c*/ 	.byte	0x04, 0x17
        /*009e*/ 	.short	(.L_28 - .L_27)
.L_27:
        /*00a0*/ 	.word	0x00000000
        /*00a4*/ 	.short	0x0011
        /*00a6*/ 	.short	0x0058
        /*00a8*/ 	.byte	0x00, 0xf0, 0x11, 0x00


	//----- nvinfo : EIATTR_KPARAM_INFO
	.align		4
.L_28:
        /*00ac*/ 	.byte	0x04, 0x17
        /*00ae*/ 	.short	(.L_30 - .L_29)
.L_29:
        /*00b0*/ 	.word	0x00000000
        /*00b4*/ 	.short	0x0010
        /*00b6*/ 	.short	0x0054
        /*00b8*/ 	.byte	0x00, 0xf0, 0x11, 0x00


	//----- nvinfo : EIATTR_KPARAM_INFO
	.align		4
.L_30:
        /*00bc*/ 	.byte	0x04, 0x17
        /*00be*/ 	.short	(.L_32 - .L_31)
.L_31:
        /*00c0*/ 	.word	0x00000000
        /*00c4*/ 	.short	0x000f
        /*00c6*/ 	.short	0x0050
        /*00c8*/ 	.byte	0x00, 0xf0, 0x11, 0x00


	//----- nvinfo : EIATTR_KPARAM_INFO
	.align		4
.L_32:
        /*00cc*/ 	.byte	0x04, 0x17
        /*00ce*/ 	.short	(.L_34 - .L_33)
.L_33:
        /*00d0*/ 	.word	0x00000000
        /*00d4*/ 	.short	0x000e
        /*00d6*/ 	.short	0x004c
        /*00d8*/ 	.byte	0x00, 0xf0, 0x11, 0x00


	//----- nvinfo : EIATTR_KPARAM_INFO
	.align		4
.L_34:
        /*00dc*/ 	.byte	0x04, 0x17
        /*00de*/ 	.short	(.L_36 - .L_35)
.L_35:
        /*00e0*/ 	.word	0x00000000
        /*00e4*/ 	.short	0x000d
        /*00e6*/ 	.short	0x0048
        /*00e8*/ 	.byte	0x00, 0xf0, 0x11, 0x00


	//----- nvinfo : EIATTR_KPARAM_INFO
	.align		4
.L_36:
        /*00ec*/ 	.byte	0x04, 0x17
        /*00ee*/ 	.short	(.L_38 - .L_37)
.L_37:
        /*00f0*/ 	.word	0x00000000
        /*00f4*/ 	.short	0x000c
        /*00f6*/ 	.short	0x0044
        /*00f8*/ 	.byte	0x00, 0xf0, 0x11, 0x00


	//----- nvinfo : EIATTR_KPARAM_INFO
	.align		4
.L_38:
        /*00fc*/ 	.byte	0x04, 0x17
        /*00fe*/ 	.short	(.L_40 - .L_39)
.L_39:
        /*0100*/ 	.word	0x00000000
        /*0104*/ 	.short	0x000b
        /*0106*/ 	.short	0x0040
        /*0108*/ 	.byte	0x00, 0xf0, 0x11, 0x00


	//----- nvinfo : EIATTR_KPARAM_INFO
	.align		4
.L_40:
        /*010c*/ 	.byte	0x04, 0x17
        /*010e*/ 	.short	(.L_42 - .L_41)
.L_41:
        /*0110*/ 	.word	0x00000000
        /*0114*/ 	.short	0x000a
        /*0116*/ 	.short	0x003c
        /*0118*/ 	.byte	0x00, 0xf0, 0x11, 0x00


	//----- nvinfo : EIATTR_KPARAM_INFO
	.align		4
.L_42:
        /*011c*/ 	.byte	0x04, 0x17
        /*011e*/ 	.short	(.L_44 - .L_43)
.L_43:
        /*0120*/ 	.word	0x00000000
        /*0124*/ 	.short	0x0009
        /*0126*/ 	.short	0x0038
        /*0128*/ 	.byte	0x00, 0xf0, 0x11, 0x00


	//----- nvinfo : EIATTR_KPARAM_INFO
	.align		4
.L_44:
        /*012c*/ 	.byte	0x04, 0x17
        /*012e*/ 	.short	(.L_46 - .L_45)
.L_45:
        /*0130*/ 	.word	0x00000000
        /*0134*/ 	.short	0x0008
        /*0136*/ 	.short	0x0034
        /*0138*/ 	.byte	0x00, 0xf0, 0x11, 0x00


	//----- nvinfo : EIATTR_KPARAM_INFO
	.align		4
.L_46:
        /*013c*/ 	.byte	0x04, 0x17
        /*013e*/ 	.short	(.L_48 - .L_47)
.L_47:
        /*0140*/ 	.word	0x00000000
        /*0144*/ 	.short	0x0007
        /*0146*/ 	.short	0x0030
        /*0148*/ 	.byte	0x00, 0xf0, 0x11, 0x00


	//----- nvinfo : EIATTR_KPARAM_INFO
	.align		4
.L_48:
        /*014c*/ 	.byte	0x04, 0x17
        /*014e*/ 	.short	(.L_50 - .L_49)
.L_49:
        /*0150*/ 	.word	0x00000000
        /*0154*/ 	.short	0x0006
        /*0156*/ 	.short	0x002c
        /*0158*/ 	.byte	0x00, 0xf0, 0x11, 0x00


	//----- nvinfo : EIATTR_KPARAM_INFO
	.align		4
.L_50:
        /*015c*/ 	.byte	0x04, 0x17
        /*015e*/ 	.short	(.L_52 - .L_51)
.L_51:
        /*0160*/ 	.word	0x00000000
        /*0164*/ 	.short	0x0005
        /*0166*/ 	.short	0x0028
        /*0168*/ 	.byte	0x00, 0xf0, 0x11, 0x00


	//----- nvinfo : EIATTR_KPARAM_INFO
	.align		4
.L_52:
        /*016c*/ 	.byte	0x04, 0x17
        /*016e*/ 	.short	(.L_54 - .L_53)
.L_53:
        /*0170*/ 	.word	0x00000000
        /*0174*/ 	.short	0x0004
        /*0176*/ 	.short	0x0020
        /*0178*/ 	.byte	0x00, 0xf4, 0x21, 0x00


	//----- nvinfo : EIATTR_KPARAM_INFO
	.align		4
.L_54:
        /*017c*/ 	.byte	0x04, 0x17
        /*017e*/ 	.short	(.L_56 - .L_55)
.L_55:
        /*0180*/ 	.word	0x00000000
        /*0184*/ 	.short	0x0003
        /*0186*/ 	.short	0x0018
        /*0188*/ 	.byte	0x00, 0xf4, 0x21, 0x00


	//----- nvinfo : EIATTR_KPARAM_INFO
	.align		4
.L_56:
        /*018c*/ 	.byte	0x04, 0x17
        /*018e*/ 	.short	(.L_58 - .L_57)
.L_57:
        /*0190*/ 	.word	0x00000000
        /*0194*/ 	.short	0x0002
        /*0196*/ 	.short	0x0010
        /*0198*/ 	.byte	0x00, 0xf4, 0x21, 0x00


	//----- nvinfo : EIATTR_KPARAM_INFO
	.align		4
.L_58:
        /*019c*/ 	.byte	0x04, 0x17
        /*019e*/ 	.short	(.L_60 - .L_59)
.L_59:
        /*01a0*/ 	.word	0x00000000
        /*01a4*/ 	.short	0x0001
        /*01a6*/ 	.short	0x0008
        /*01a8*/ 	.byte	0x00, 0xf4, 0x21, 0x00


	//----- nvinfo : EIATTR_KPARAM_INFO
	.align		4
.L_60:
        /*01ac*/ 	.byte	0x04, 0x17
        /*01ae*/ 	.short	(.L_62 - .L_61)
.L_61:
        /*01b0*/ 	.word	0x00000000
        /*01b4*/ 	.short	0x0000
        /*01b6*/ 	.short	0x0000
        /*01b8*/ 	.byte	0x00, 0xf4, 0x21, 0x00


	//----- nvinfo : EIATTR_MAXREG_COUNT
	.align		4
.L_62:
        /*01bc*/ 	.byte	0x03, 0x1b
        /*01be*/ 	.short	0x0080


	//----- nvinfo : EIATTR_NUM_BARRIERS
	.align		4
        /*01c0*/ 	.byte	0x02, 0x4c
        /*01c2*/ 	.byte	0x01
	.zero		1


	//----- nvinfo : EIATTR_ANNOTATIONS
	.align		4
        /*01c4*/ 	.byte	0x04, 0x55
        /*01c6*/ 	.short	(.L_64 - .L_63)


	//   ....[0]....
.L_63:
        /*01c8*/ 	.word	0x00000001
        /*01cc*/ 	.byte	0x20, 0x11, 0x00, 0x00, 0x01, 0x00, 0x00, 0x00, 0x50, 0x11, 0x00, 0x00, 0x01, 0x00, 0x00, 0x00
        /* <DEDUP_REMOVED lines=13> */
        /*02ac*/ 	.byte	0xc0, 0x17, 0x00, 0x00, 0x01, 0x00, 0x00, 0x00, 0x10, 0x19, 0x00, 0x00


	//----- nvinfo : EIATTR_MERCURY_ISA_VERSION
	.align		4
.L_64:
        /*02b8*/ 	.byte	0x03, 0x5f
        /*02ba*/ 	.short	0x0000


	//----- nvinfo : EIATTR_COOP_GROUP_MASK_REGIDS
	.align		4
        /*02bc*/ 	.byte	0x04, 0x29
        /*02be*/ 	.short	(.L_66 - .L_65)


	//   ....[0]....
.L_65:
        /*02c0*/ 	.word	0xffffffff


	//   ....[1]....
        /*02c4*/ 	.word	0xffffffff


	//   ....[2]....
        /*02c8*/ 	.word	0xffffffff


	//   ....[3]....
        /*02cc*/ 	.word	0xffffffff


	//   ....[4]....
        /*02d0*/ 	.word	0xffffffff


	//   ....[5]....
        /*02d4*/ 	.word	0xffffffff


	//   ....[6]....
        /*02d8*/ 	.word	0xffffffff


	//   ....[7]....
        /*02dc*/ 	.word	0xffffffff


	//----- nvinfo : EIATTR_COOP_GROUP_INSTR_OFFSETS
	.align		4
.L_66:
        /*02e0*/ 	.byte	0x04, 0x28
        /*02e2*/ 	.short	(.L_68 - .L_67)


	//   ....[0]....
.L_67:
        /*02e4*/ 	.word	0x000026c0


	//   ....[1]....
        /*02e8*/ 	.word	0x000027f0


	//   ....[2]....
        /*02ec*/ 	.word	0x00002800


	//   ....[3]....
        /*02f0*/ 	.word	0x00002830


	//   ....[4]....
        /*02f4*/ 	.word	0x00003650


	//   ....[5]....
        /*02f8*/ 	.word	0x00003660


	//   ....[6]....
        /*02fc*/ 	.word	0x00003740


	//   ....[7]....
        /*0300*/ 	.word	0x00003760


	//----- nvinfo : EIATTR_EXIT_INSTR_OFFSETS
	.align		4
.L_68:
        /*0304*/ 	.byte	0x04, 0x1c
        /*0306*/ 	.short	(.L_70 - .L_69)


	//   ....[0]....
.L_69:
        /*0308*/ 	.word	0x000051e0


	//   ....[1]....
        /*030c*/ 	.word	0x00005280


	//----- nvinfo : EIATTR_REQNTID
	.align		4
.L_70:
        /*0310*/ 	.byte	0x04, 0x10
        /*0312*/ 	.short	(.L_72 - .L_71)
.L_71:
        /*0314*/ 	.word	0x00000200
        /*0318*/ 	.word	0x00000001
        /*031c*/ 	.word	0x00000001
.L_72:


//--------------------- .nv.callgraph             --------------------------
	.section	.nv.callgraph,"",@"SHT_CUDA_CALLGRAPH"
	.align	4
	.sectionentsize	8
	.align		4
        /*0000*/ 	.word	0x00000000
	.align		4
        /*0004*/ 	.word	0xffffffff
	.align		4
        /*0008*/ 	.word	0x00000000
	.align		4
        /*000c*/ 	.word	0xfffffffe
	.align		4
        /*0010*/ 	.word	0x00000000
	.align		4
        /*0014*/ 	.word	0xfffffffd
	.align		4
        /*0018*/ 	.word	0x00000000
	.align		4
        /*001c*/ 	.word	0xfffffffc


//--------------------- .nv.rel.action            --------------------------
	.section	.nv.rel.action,"",@"SHT_CUDA_RELOCINFO"
	.align	8
	.sectionentsize	8
        /*0000*/ 	.byte	0x73, 0x00, 0x00, 0x00, 0x00, 0x00, 0x00, 0x00, 0x00, 0x00, 0x00, 0x11, 0x25, 0x00, 0x05, 0x36


//--------------------- .nv.constant4             --------------------------
	.section	.nv.constant4,"a",@progbits
	.align	8
	.align		8
.nv.constant4:
        /*0000*/ 	.dword	_$_str


//--------------------- .nv.constant0.attn_fwd    --------------------------
	.section	.nv.constant0.attn_fwd,"a",@progbits
	.sectionflags	@""
	.align	4
.nv.constant0.attn_fwd:
	.zero		488


//--------------------- .text.attn_fwd            --------------------------
	.section	.text.attn_fwd,"ax",@progbits
	.sectioninfo	@"SHI_REGISTERS=128"
	.align	128
        .global         attn_fwd
        .type           attn_fwd,@function
        .size           attn_fwd,(.L_x_4 - attn_fwd)
        .other          attn_fwd,@"STO_CUDA_ENTRY STV_DEFAULT"
attn_fwd:
.text.attn_fwd:
[----:B------:R-:W-:Y:S02]  /*0000*/  IMAD.MOV.U32 R1, RZ, RZ, c[0x0][0x28] ;  /* 0x00000a00ff017624 */ /* 0x000fe400078e00ff */
[----:B------:R-:W0:Y:S01]  /*0010*/  S2R R3, SR_CTAID.X ;  /* 0x0000000000037919 */ /* 0x000e220000002500 */
[----:B------:R-:W-:Y:S01]  /*0020*/  IMAD.MOV.U32 R5, RZ, RZ, c[0x0][0x198] ;  /* 0x00006600ff057624 */ /* 0x000fe200078e00ff */
[----:B------:R-:W-:Y:S01]  /*0030*/  ULDC.64 UR6, c[0x0][0x118] ;  /* 0x0000460000067ab9 */ /* 0x000fe20000000a00 */
[----:B------:R-:W-:Y:S01]  /*0040*/  IADD3 R1, R1, -0x78, RZ ;  /* 0xffffff8801017810 */ /* 0x000fe20007ffe0ff */
[----:B------:R-:W0:Y:S04]  /*0050*/  S2R R48, SR_TID.X ;  /* 0x0000000000307919 */ /* 0x000e280000002100 */
[----:B------:R-:W1:Y:S01]  /*0060*/  S2R R49, SR_CTAID.Y ;  /* 0x0000000000317919 */ /* 0x000e620000002600 */
[----:B0-----:R-:W-:Y:S02]  /*0070*/  PRMT R4, R48, 0x6540, R3 ;  /* 0x0000654030047816 */ /* 0x001fe40000000003 */
[----:B------:R-:W-:Y:S01]  /*0080*/  SHF.R.U32.HI R2, RZ, 0x8, R48 ;  /* 0x00000008ff027819 */ /* 0x000fe20000011630 */
[----:B-1----:R-:W-:-:S02]  /*0090*/  IMAD R0, R49, c[0x0][0x190], RZ ;  /* 0x0000640031007a24 */ /* 0x002fc400078e02ff */
[----:B------:R-:W-:Y:S01]  /*00a0*/  IMAD R4, R4, c[0x0][0x194], RZ ;  /* 0x0000650004047a24 */ /* 0x000fe200078e02ff */
[----:B------:R-:W-:Y:S01]  /*00b0*/  SGXT.U32 R6, R2, 0x1 ;  /* 0x000000010206781a */ /* 0x000fe20000000000 */
[----:B------:R-:W-:Y:S02]  /*00c0*/  IMAD.SHL.U32 R2, R0, 0x2, RZ ;  /* 0x0000000200027824 */ /* 0x000fe400078e00ff */
[----:B------:R-:W-:Y:S02]  /*00d0*/  IMAD.SHL.U32 R7, R4, 0x2, RZ ;  /* 0x0000000204077824 */ /* 0x000fe400078e00ff */
[----:B------:R-:W-:Y:S02]  /*00e0*/  IMAD R11, R6, c[0x0][0x198], RZ ;  /* 0x00006600060b7a24 */ /* 0x000fe400078e02ff */
[----:B------:R-:W-:Y:S01]  /*00f0*/  IMAD.HI R0, R0, 0x2, RZ ;  /* 0x0000000200007827 */ /* 0x000fe200078e02ff */
[----:B------:R-:W-:Y:S02]  /*0100*/  IADD3 R2, P0, P1, R7, c[0x0][0x160], R2 ;  /* 0x0000580007027a10 */ /* 0x000fe4000791e002 */
[----:B------:R-:W-:Y:S01]  /*0110*/  LEA R7, R5, R11, 0x1 ;  /* 0x0000000b05077211 */ /* 0x000fe200078e08ff */
[----:B------:R-:W-:-:S04]  /*0120*/  IMAD.HI R9, R4, 0x2, RZ ;  /* 0x0000000204097827 */ /* 0x000fc800078e02ff */
[----:B------:R-:W-:Y:S01]  /*0130*/  IMAD R13, R5, 0x2, R7 ;  /* 0x00000002050d7824 */ /* 0x000fe200078e0207 */
[----:B------:R-:W-:Y:S02]  /*0140*/  IADD3.X R0, R9, c[0x0][0x164], R0, P0, P1 ;  /* 0x0000590009007a10 */ /* 0x000fe400007e2400 */
[-C--:B------:R-:W-:Y:S02]  /*0150*/  LEA R8, P0, R11, R2.reuse, 0x1 ;  /* 0x000000020b087211 */ /* 0x080fe400078008ff */
[----:B------:R-:W-:Y:S02]  /*0160*/  LEA R10, P1, R7, R2, 0x1 ;  /* 0x00000002070a7211 */ /* 0x000fe400078208ff */
[-C--:B------:R-:W-:Y:S02]  /*0170*/  LEA.HI.X.SX32 R9, R11, R0.reuse, 0x1, P0 ;  /* 0x000000000b097211 */ /* 0x080fe400000f0eff */
[----:B------:R-:W-:Y:S01]  /*0180*/  LEA.HI.X.SX32 R11, R7, R0, 0x1, P1 ;  /* 0x00000000070b7211 */ /* 0x000fe200008f0eff */
[----:B------:R-:W-:Y:S01]  /*0190*/  IMAD R7, R5, 0x2, R13 ;  /* 0x0000000205077824 */ /* 0x000fe200078e020d */
[----:B------:R-:W-:Y:S01]  /*01a0*/  LEA R12, P0, R13, R2, 0x1 ;  /* 0x000000020d0c7211 */ /* 0x000fe200078008ff */
[----:B------:R0:W2:Y:S02]  /*01b0*/  LDG.E.U16 R4, [R8.64] ;  /* 0x0000000608047981 */ /* 0x0000a4000c1e1500 */
[----:B------:R-:W-:Y:S01]  /*01c0*/  IMAD R17, R5, 0x2, R7 ;  /* 0x0000000205117824 */ /* 0x000fe200078e0207 */
[----:B------:R-:W-:Y:S01]  /*01d0*/  LEA.HI.X.SX32 R13, R13, R0, 0x1, P0 ;  /* 0x000000000d0d7211 */ /* 0x000fe200000f0eff */
[----:B------:R1:W3:Y:S01]  /*01e0*/  LDG.E.U16 R6, [R10.64] ;  /* 0x000000060a067981 */ /* 0x0002e2000c1e1500 */
[-C--:B------:R-:W-:Y:S01]  /*01f0*/  LEA R14, P0, R7, R2.reuse, 0x1 ;  /* 0x00000002070e7211 */ /* 0x080fe200078008ff */
[----:B------:R-:W-:Y:S01]  /*0200*/  IMAD R19, R5, 0x2, R17 ;  /* 0x0000000205137824 */ /* 0x000fe200078e0211 */
[----:B------:R-:W-:-:S02]  /*0210*/  LEA R16, P1, R17, R2, 0x1 ;  /* 0x0000000211107211 */ /* 0x000fc400078208ff */
[----:B------:R-:W-:Y:S02]  /*0220*/  LEA.HI.X.SX32 R15, R7, R0, 0x1, P0 ;  /* 0x00000000070f7211 */ /* 0x000fe400000f0eff */
[----:B------:R-:W-:Y:S01]  /*0230*/  LEA R18, P0, R19, R2, 0x1 ;  /* 0x0000000213127211 */ /* 0x000fe200078008ff */
[----:B------:R4:W5:Y:S01]  /*0240*/  LDG.E.U16 R7, [R12.64] ;  /* 0x000000060c077981 */ /* 0x000962000c1e1500 */
[----:B0-----:R-:W-:Y:S02]  /*0250*/  LEA R9, R5, R19, 0x1 ;  /* 0x0000001305097211 */ /* 0x001fe400078e08ff */
[----:B------:R-:W-:Y:S01]  /*0260*/  LEA.HI.X.SX32 R19, R19, R0, 0x1, P0 ;  /* 0x0000000013137211 */ /* 0x000fe200000f0eff */
[----:B------:R0:W3:Y:S01]  /*0270*/  LDG.E.U16 R8, [R14.64] ;  /* 0x000000060e087981 */ /* 0x0000e2000c1e1500 */
[----:B-1----:R-:W-:Y:S01]  /*0280*/  LEA R10, P0, R9, R2, 0x1 ;  /* 0x00000002090a7211 */ /* 0x002fe200078008ff */
[----:B------:R-:W-:Y:S01]  /*0290*/  IMAD R21, R5, 0x2, R9 ;  /* 0x0000000205157824 */ /* 0x000fe200078e0209 */
[-C--:B------:R-:W-:Y:S01]  /*02a0*/  LEA.HI.X.SX32 R17, R17, R0.reuse, 0x1, P1 ;  /* 0x0000000011117211 */ /* 0x080fe200008f0eff */
[----:B------:R1:W3:Y:S01]  /*02b0*/  LDG.E.U16 R26, [R18.64] ;  /* 0x00000006121a7981 */ /* 0x0002e2000c1e1500 */
[----:B------:R-:W-:Y:S01]  /*02c0*/  LEA.HI.X.SX32 R11, R9, R0, 0x1, P0 ;  /* 0x00000000090b7211 */ /* 0x000fe200000f0eff */
[----:B------:R-:W-:Y:S01]  /*02d0*/  IMAD R9, R5, 0x2, R21 ;  /* 0x0000000205097824 */ /* 0x000fe200078e0215 */
[-C--:B----4-:R-:W-:Y:S01]  /*02e0*/  LEA R12, P0, R21, R2.reuse, 0x1 ;  /* 0x00000002150c7211 */ /* 0x090fe200078008ff */
[----:B------:R4:W3:Y:S02]  /*02f0*/  LDG.E.U16 R24, [R16.64] ;  /* 0x0000000610187981 */ /* 0x0008e4000c1e1500 */
[----:B------:R-:W-:Y:S01]  /*0300*/  IMAD R23, R5, 0x2, R9 ;  /* 0x0000000205177824 */ /* 0x000fe200078e0209 */
[----:B------:R-:W-:Y:S01]  /*0310*/  LEA R20, P1, R9, R2, 0x1 ;  /* 0x0000000209147211 */ /* 0x000fe200078208ff */
[----:B------:R1:W5:Y:S01]  /*0320*/  LDG.E.U16 R28, [R10.64] ;  /* 0x000000060a1c7981 */ /* 0x000362000c1e1500 */
[----:B------:R-:W-:-:S02]  /*0330*/  LEA.HI.X.SX32 R13, R21, R0, 0x1, P0 ;  /* 0x00000000150d7211 */ /* 0x000fc400000f0eff */
[----:B------:R-:W-:Y:S01]  /*0340*/  LEA.HI.X.SX32 R21, R9, R0, 0x1, P1 ;  /* 0x0000000009157211 */ /* 0x000fe200008f0eff */
[----:B------:R-:W-:Y:S01]  /*0350*/  IMAD R9, R5, 0x2, R23 ;  /* 0x0000000205097824 */ /* 0x000fe200078e0217 */
[C---:B0-----:R-:W-:Y:S01]  /*0360*/  LEA R14, P0, R23.reuse, R2, 0x1 ;  /* 0x00000002170e7211 */ /* 0x041fe200078008ff */
[----:B------:R0:W5:Y:S03]  /*0370*/  LDG.E.U16 R30, [R12.64] ;  /* 0x000000060c1e7981 */ /* 0x000166000c1e1500 */
[----:B------:R-:W-:Y:S01]  /*0380*/  LEA.HI.X.SX32 R15, R23, R0, 0x1, P0 ;  /* 0x00000000170f7211 */ /* 0x000fe200000f0eff */
[----:B------:R0:W5:Y:S01]  /*0390*/  LDG.E.U16 R31, [R20.64] ;  /* 0x00000006141f7981 */ /* 0x000162000c1e1500 */
[----:B----4-:R-:W-:Y:S02]  /*03a0*/  LEA R16, P0, R9, R2, 0x1 ;  /* 0x0000000209107211 */ /* 0x010fe400078008ff */
[----:B-1----:R-:W-:Y:S01]  /*03b0*/  LEA R19, R5, R9, 0x1 ;  /* 0x0000000905137211 */ /* 0x002fe200078e08ff */
[----:B------:R1:W4:Y:S01]  /*03c0*/  LDG.E.U16 R32, [R14.64] ;  /* 0x000000060e207981 */ /* 0x000322000c1e1500 */
[----:B------:R-:W-:-:S03]  /*03d0*/  LEA.HI.X.SX32 R17, R9, R0, 0x1, P0 ;  /* 0x0000000009117211 */ /* 0x000fc600000f0eff */
[----:B------:R-:W-:Y:S01]  /*03e0*/  IMAD R9, R5, 0x2, R19 ;  /* 0x0000000205097824 */ /* 0x000fe200078e0213 */
[-C--:B------:R-:W-:Y:S01]  /*03f0*/  LEA R10, P0, R19, R2.reuse, 0x1 ;  /* 0x00000002130a7211 */ /* 0x080fe200078008ff */
[----:B------:R1:W4:Y:S02]  /*0400*/  LDG.E.U16 R33, [R16.64] ;  /* 0x0000000610217981 */ /* 0x000324000c1e1500 */
[----:B------:R-:W-:Y:S01]  /*0410*/  IMAD R23, R5, 0x2, R9 ;  /* 0x0000000205177824 */ /* 0x000fe200078e0209 */
[----:B------:R-:W-:Y:S02]  /*0420*/  LEA R18, P1, R9, R2, 0x1 ;  /* 0x0000000209127211 */ /* 0x000fe400078208ff */
[-C--:B------:R-:W-:Y:S02]  /*0430*/  LEA.HI.X.SX32 R11, R19, R0.reuse, 0x1, P0 ;  /* 0x00000000130b7211 */ /* 0x080fe400000f0eff */
[----:B------:R-:W-:Y:S01]  /*0440*/  LEA.HI.X.SX32 R19, R9, R0, 0x1, P1 ;  /* 0x0000000009137211 */ /* 0x000fe200008f0eff */
[----:B------:R-:W-:Y:S01]  /*0450*/  IMAD R9, R5, 0x2, R23 ;  /* 0x0000000205097824 */ /* 0x000fe200078e0217 */
[----:B0-----:R-:W-:Y:S01]  /*0460*/  LEA R12, P0, R23, R2, 0x1 ;  /* 0x00000002170c7211 */ /* 0x001fe200078008ff */
[----:B------:R0:W4:Y:S02]  /*0470*/  LDG.E.U16 R34, [R10.64] ;  /* 0x000000060a227981 */ /* 0x000124000c1e1500 */
[----:B------:R-:W-:Y:S01]  /*0480*/  IMAD R21, R5, 0x2, R9 ;  /* 0x0000000205157824 */ /* 0x000fe200078e0209 */
[----:B------:R-:W-:Y:S01]  /*0490*/  LEA.HI.X.SX32 R13, R23, R0, 0x1, P0 ;  /* 0x00000000170d7211 */ /* 0x000fe200000f0eff */
[----:B------:R0:W4:Y:S01]  /*04a0*/  LDG.E.U16 R35, [R18.64] ;  /* 0x0000000612237981 */ /* 0x000122000c1e1500 */
[----:B-1----:R-:W-:-:S02]  /*04b0*/  LEA R14, P0, R9, R2, 0x1 ;  /* 0x00000002090e7211 */ /* 0x002fc400078008ff */
[----:B------:R-:W-:Y:S01]  /*04c0*/  LEA R23, R5, R21, 0x1 ;  /* 0x0000001505177211 */ /* 0x000fe200078e08ff */
[----:B------:R1:W4:Y:S01]  /*04d0*/  LDG.E.U16 R36, [R12.64] ;  /* 0x000000060c247981 */ /* 0x000322000c1e1500 */
[----:B------:R-:W-:-:S03]  /*04e0*/  LEA.HI.X.SX32 R15, R9, R0, 0x1, P0 ;  /* 0x00000000090f7211 */ /* 0x000fc600000f0eff */
[----:B------:R-:W-:Y:S01]  /*04f0*/  IMAD R9, R5, 0x2, R23 ;  /* 0x0000000205097824 */ /* 0x000fe200078e0217 */
[----:B------:R-:W-:Y:S01]  /*0500*/  LEA R16, P0, R21, R2, 0x1 ;  /* 0x0000000215107211 */ /* 0x000fe200078008ff */
[----:B------:R1:W4:Y:S02]  /*0510*/  LDG.E.U16 R37, [R14.64] ;  /* 0x000000060e257981 */ /* 0x000324000c1e1500 */
[----:B------:R-:W-:Y:S01]  /*0520*/  IMAD R25, R5, 0x2, R9 ;  /* 0x0000000205197824 */ /* 0x000fe200078e0209 */
[----:B------:R-:W-:-:S03]  /*0530*/  LEA.HI.X.SX32 R17, R21, R0, 0x1, P0 ;  /* 0x0000000015117211 */ /* 0x000fc600000f0eff */
[----:B------:R-:W-:Y:S01]  /*0540*/  IMAD R27, R5, 0x2, R25 ;  /* 0x00000002051b7824 */ /* 0x000fe200078e0219 */
[----:B0-----:R-:W-:Y:S01]  /*0550*/  LEA R10, P0, R9, R2, 0x1 ;  /* 0x00000002090a7211 */ /* 0x001fe200078008ff */
[----:B------:R0:W4:Y:S02]  /*0560*/  LDG.E.U16 R38, [R16.64] ;  /* 0x0000000610267981 */ /* 0x000124000c1e1500 */
[----:B------:R-:W-:Y:S01]  /*0570*/  IMAD R19, R5, 0x2, R27 ;  /* 0x0000000205137824 */ /* 0x000fe200078e021b */
[----:B------:R-:W-:Y:S02]  /*0580*/  LEA.HI.X.SX32 R11, R9, R0, 0x1, P0 ;  /* 0x00000000090b7211 */ /* 0x000fe400000f0eff */
[----:B------:R-:W-:Y:S02]  /*0590*/  LEA R20, P1, R23, R2, 0x1 ;  /* 0x0000000217147211 */ /* 0x000fe400078208ff */
[----:B------:R-:W-:Y:S01]  /*05a0*/  LEA R9, R5, R19, 0x1 ;  /* 0x0000001305097211 */ /* 0x000fe200078e08ff */
[----:B------:R0:W4:Y:S01]  /*05b0*/  LDG.E.U16 R40, [R10.64] ;  /* 0x000000060a287981 */ /* 0x000122000c1e1500 */
[----:B------:R-:W-:-:S02]  /*05c0*/  LEA.HI.X.SX32 R21, R23, R0, 0x1, P1 ;  /* 0x0000000017157211 */ /* 0x000fc400008f0eff */
[----:B-1----:R-:W-:Y:S01]  /*05d0*/  LEA R12, P0, R25, R2, 0x1 ;  /* 0x00000002190c7211 */ /* 0x002fe200078008ff */
[----:B------:R-:W-:Y:S02]  /*05e0*/  IMAD R23, R5, 0x2, R9 ;  /* 0x0000000205177824 */ /* 0x000fe400078e0209 */
[----:B------:R1:W4:Y:S01]  /*05f0*/  LDG.E.U16 R39, [R20.64] ;  /* 0x0000000614277981 */ /* 0x000322000c1e1500 */
[----:B------:R-:W-:Y:S01]  /*0600*/  LEA.HI.X.SX32 R13, R25, R0, 0x1, P0 ;  /* 0x00000000190d7211 */ /* 0x000fe200000f0eff */
[----:B------:R-:W-:Y:S01]  /*0610*/  IMAD R25, R5, 0x2, R23 ;  /* 0x0000000205197824 */ /* 0x000fe200078e0217 */
[-C--:B------:R-:W-:Y:S02]  /*0620*/  LEA R14, P0, R9, R2.reuse, 0x1 ;  /* 0x00000002090e7211 */ /* 0x080fe400078008ff */
[----:B------:R-:W-:Y:S01]  /*0630*/  LEA R18, P1, R19, R2, 0x1 ;  /* 0x0000000213127211 */ /* 0x000fe200078208ff */
[----:B------:R0:W4:Y:S01]  /*0640*/  LDG.E.U16 R41, [R12.64] ;  /* 0x000000060c297981 */ /* 0x000122000c1e1500 */
[-C--:B------:R-:W-:Y:S01]  /*0650*/  LEA.HI.X.SX32 R15, R9, R0.reuse, 0x1, P0 ;  /* 0x00000000090f7211 */ /* 0x080fe200000f0eff */
[----:B-1----:R-:W-:Y:S01]  /*0660*/  IMAD R21, R5, 0x2, R25 ;  /* 0x0000000205157824 */ /* 0x002fe200078e0219 */
[----:B------:R-:W-:-:S03]  /*0670*/  LEA.HI.X.SX32 R19, R19, R0, 0x1, P1 ;  /* 0x0000000013137211 */ /* 0x000fc600008f0eff */
[----:B------:R1:W4:Y:S01]  /*0680*/  LDG.E.U16 R43, [R14.64] ;  /* 0x000000060e2b7981 */ /* 0x000322000c1e1500 */
[----:B------:R-:W-:Y:S01]  /*0690*/  IMAD R9, R5, 0x2, R21 ;  /* 0x0000000205097824 */ /* 0x000fe200078e0215 */
[----:B0-----:R-:W-:Y:S02]  /*06a0*/  LEA R16, P0, R23, R2, 0x1 ;  /* 0x0000000217107211 */ /* 0x001fe400078008ff */
[----:B------:R0:W4:Y:S02]  /*06b0*/  LDG.E.U16 R42, [R18.64] ;  /* 0x00000006122a7981 */ /* 0x000124000c1e1500 */
[----:B------:R-:W-:-:S05]  /*06c0*/  LEA R11, R5, R9, 0x1 ;  /* 0x00000009050b7211 */ /* 0x000fca00078e08ff */
[----:B------:R-:W-:Y:S01]  /*06d0*/  IMAD R29, R5, 0x2, R11 ;  /* 0x00000002051d7824 */ /* 0x000fe200078e020b */
[----:B------:R-:W-:Y:S02]  /*06e0*/  LEA R20, P1, R21, R2, 0x1 ;  /* 0x0000000215147211 */ /* 0x000fe400078208ff */
[----:B------:R-:W-:Y:S01]  /*06f0*/  LEA.HI.X.SX32 R17, R23, R0, 0x1, P0 ;  /* 0x0000000017117211 */ /* 0x000fe200000f0eff */
[----:B0-----:R-:W-:Y:S01]  /*0700*/  IMAD R19, R5, 0x2, R29 ;  /* 0x0000000205137824 */ /* 0x001fe200078e021d */
[----:B------:R-:W-:Y:S02]  /*0710*/  LEA R12, P0, R9, R2, 0x1 ;  /* 0x00000002090c7211 */ /* 0x000fe400078008ff */
[-C--:B------:R-:W-:Y:S01]  /*0720*/  LEA.HI.X.SX32 R21, R21, R0.reuse, 0x1, P1 ;  /* 0x0000000015157211 */ /* 0x080fe200008f0eff */
[----:B------:R0:W4:Y:S01]  /*0730*/  LDG.E.U16 R44, [R16.64] ;  /* 0x00000006102c7981 */ /* 0x000122000c1e1500 */
[----:B------:R-:W-:Y:S02]  /*0740*/  LEA.HI.X.SX32 R13, R9, R0, 0x1, P0 ;  /* 0x00000000090d7211 */ /* 0x000fe400000f0eff */
[-C--:B------:R-:W-:Y:S01]  /*0750*/  LEA R22, P1, R19, R2.reuse, 0x1 ;  /* 0x0000000213167211 */ /* 0x080fe200078208ff */
[----:B------:R-:W-:Y:S01]  /*0760*/  IMAD R9, R5, 0x2, R19 ;  /* 0x0000000205097824 */ /* 0x000fe200078e0213 */
[----:B------:R-:W-:Y:S01]  /*0770*/  LEA R18, P0, R11, R2, 0x1 ;  /* 0x000000020b127211 */ /* 0x000fe200078008ff */
[----:B------:R1:W4:Y:S01]  /*0780*/  LDG.E.U16 R45, [R20.64] ;  /* 0x00000006142d7981 */ /* 0x000322000c1e1500 */
[----:B------:R-:W-:-:S02]  /*0790*/  LEA.HI.X.SX32 R23, R19, R0, 0x1, P1 ;  /* 0x0000000013177211 */ /* 0x000fc400008f0eff */
[----:B------:R-:W-:Y:S01]  /*07a0*/  LEA.HI.X.SX32 R19, R11, R0, 0x1, P0 ;  /* 0x000000000b137211 */ /* 0x000fe200000f0eff */
[----:B------:R-:W-:Y:S01]  /*07b0*/  IMAD R11, R5, 0x2, R9 ;  /* 0x00000002050b7824 */ /* 0x000fe200078e0209 */
[C---:B0-----:R-:W-:Y:S01]  /*07c0*/  LEA R16, P0, R9.reuse, R2, 0x1 ;  /* 0x0000000209107211 */ /* 0x041fe200078008ff */
[----:B------:R0:W4:Y:S03]  /*07d0*/  LDG.E.U16 R47, [R22.64] ;  /* 0x00000006162f7981 */ /* 0x000126000c1e1500 */
[----:B------:R-:W-:Y:S01]  /*07e0*/  LEA.HI.X.SX32 R17, R9, R0, 0x1, P0 ;  /* 0x0000000009117211 */ /* 0x000fe200000f0eff */
[----:B------:R0:W4:Y:S01]  /*07f0*/  LDG.E.U16 R46, [R12.64] ;  /* 0x000000060c2e7981 */ /* 0x000122000c1e1500 */
[-C--:B-1----:R-:W-:Y:S02]  /*0800*/  LEA R20, P1, R11, R2.reuse, 0x1 ;  /* 0x000000020b147211 */ /* 0x082fe400078208ff */
[----:B------:R-:W-:Y:S01]  /*0810*/  LEA R10, P0, R27, R2, 0x1 ;  /* 0x000000021b0a7211 */ /* 0x000fe200078008ff */
[----:B------:R-:W4:Y:S01]  /*0820*/  LDG.E.U16 R16, [R16.64] ;  /* 0x0000000610107981 */ /* 0x000f22000c1e1500 */
[----:B------:R-:W-:-:S02]  /*0830*/  LEA R5, R5, R11, 0x1 ;  /* 0x0000000b05057211 */ /* 0x000fc400078e08ff */
[-C--:B------:R-:W-:Y:S01]  /*0840*/  LEA.HI.X.SX32 R21, R11, R0.reuse, 0x1, P1 ;  /* 0x000000000b157211 */ /* 0x080fe200008f0eff */
[----:B------:R-:W4:Y:S01]  /*0850*/  LDG.E.U16 R18, [R18.64] ;  /* 0x0000000612127981 */ /* 0x000f22000c1e1500 */
[----:B------:R-:W-:-:S03]  /*0860*/  LEA.HI.X.SX32 R11, R27, R0, 0x1, P0 ;  /* 0x000000001b0b7211 */ /* 0x000fc600000f0eff */
[----:B------:R-:W4:Y:S04]  /*0870*/  LDG.E.U16 R20, [R20.64] ;  /* 0x0000000614147981 */ /* 0x000f28000c1e1500 */
[----:B------:R-:W4:Y:S01]  /*0880*/  LDG.E.U16 R10, [R10.64] ;  /* 0x000000060a0a7981 */ /* 0x000f22000c1e1500 */
[-C--:B0-----:R-:W-:Y:S02]  /*0890*/  LEA R12, P0, R25, R2.reuse, 0x1 ;  /* 0x00000002190c7211 */ /* 0x081fe400078008ff */
[----:B------:R-:W-:Y:S02]  /*08a0*/  LEA R14, P1, R29, R2, 0x1 ;  /* 0x000000021d0e7211 */ /* 0x000fe400078208ff */
[----:B------:R-:W-:Y:S02]  /*08b0*/  LEA.HI.X.SX32 R13, R25, R0, 0x1, P0 ;  /* 0x00000000190d7211 */ /* 0x000fe400000f0eff */
[----:B------:R-:W-:-:S02]  /*08c0*/  LEA R22, P0, R5, R2, 0x1 ;  /* 0x0000000205167211 */ /* 0x000fc400078008ff */
[-C--:B------:R-:W-:Y:S01]  /*08d0*/  LEA.HI.X.SX32 R15, R29, R0.reuse, 0x1, P1 ;  /* 0x000000001d0f7211 */ /* 0x080fe200008f0eff */
[----:B------:R-:W4:Y:S01]  /*08e0*/  LDG.E.U16 R12, [R12.64] ;  /* 0x000000060c0c7981 */ /* 0x000f22000c1e1500 */
[----:B------:R-:W-:-:S03]  /*08f0*/  LEA.HI.X.SX32 R23, R5, R0, 0x1, P0 ;  /* 0x0000000005177211 */ /* 0x000fc600000f0eff */
[----:B------:R-:W4:Y:S04]  /*0900*/  LDG.E.U16 R14, [R14.64] ;  /* 0x000000060e0e7981 */ /* 0x000f28000c1e1500 */
[----:B------:R-:W4:Y:S01]  /*0910*/  LDG.E.U16 R22, [R22.64] ;  /* 0x0000000616167981 */ /* 0x000f22000c1e1500 */
[----:B------:R-:W-:Y:S02]  /*0920*/  LOP3.LUT R0, R48, 0xff, RZ, 0xc0, !PT ;  /* 0x000000ff30007812 */ /* 0x000fe400078ec0ff */
[----:B------:R-:W-:-:S03]  /*0930*/  SHF.R.S32.HI R2, RZ, 0x8, R48 ;  /* 0x00000008ff027819 */ /* 0x000fc60000011430 */
[----:B------:R-:W-:Y:S01]  /*0940*/  IMAD.SHL.U32 R5, R0, 0x2, RZ ;  /* 0x0000000200057824 */ /* 0x000fe200078e00ff */
[----:B------:R-:W-:-:S04]  /*0950*/  SGXT R2, R2, 0x1 ;  /* 0x000000010202781a */ /* 0x000fc80000000200 */
[----:B------:R-:W-:Y:S01]  /*0960*/  LOP3.LUT R2, R5, 0x210, R2, 0x78, !PT ;  /* 0x0000021005027812 */ /* 0x000fe200078e7802 */
[----:B------:R-:W-:-:S03]  /*0970*/  IMAD.SHL.U32 R3, R3, 0x100, RZ ;  /* 0x0000010003037824 */ /* 0x000fc600078e00ff */
[C---:B------:R-:W-:Y:S02]  /*0980*/  LOP3.LUT R5, R2.reuse, 0x20, RZ, 0x3c, !PT ;  /* 0x0000002002057812 */ /* 0x040fe400078e3cff */
[----:B------:R-:W-:Y:S02]  /*0990*/  LOP3.LUT R9, R2, 0x60, RZ, 0x3c, !PT ;  /* 0x0000006002097812 */ /* 0x000fe400078e3cff */
[----:B------:R-:W-:-:S04]  /*09a0*/  IADD3 R50, R3, 0x100, RZ ;  /* 0x0000010003327810 */ /* 0x000fc80007ffe0ff */
[----:B------:R-:W-:Y:S01]  /*09b0*/  ISETP.GE.AND P0, PT, R50, 0x1, PT ;  /* 0x000000013200780c */ /* 0x000fe20003f06270 */
[----:B------:R-:W-:Y:S01]  /*09c0*/  IMAD.MOV.U32 R0, RZ, RZ, -0x800000 ;  /* 0xff800000ff007424 */ /* 0x000fe200078e00ff */
[----:B------:R-:W-:Y:S01]  /*09d0*/  CS2R R60, SRZ ;  /* 0x00000000003c7805 */ /* 0x000fe2000001ff00 */
[----:B------:R-:W-:Y:S01]  /*09e0*/  IMAD.MOV.U32 R122, RZ, RZ, 0x3f800000 ;  /* 0x3f800000ff7a7424 */ /* 0x000fe200078e00ff */
[----:B------:R-:W-:Y:S01]  /*09f0*/  CS2R R62, SRZ ;  /* 0x00000000003e7805 */ /* 0x000fe2000001ff00 */
[----:B------:R-:W-:Y:S01]  /*0a00*/  IMAD.MOV.U32 R121, RZ, RZ, 0x3f800000 ;  /* 0x3f800000ff797424 */ /* 0x000fe200078e00ff */
[----:B------:R-:W-:Y:S01]  /*0a10*/  CS2R R52, SRZ ;  /* 0x0000000000347805 */ /* 0x000fe2000001ff00 */
[----:B------:R-:W-:Y:S01]  /*0a20*/  CS2R R54, SRZ ;  /* 0x0000000000367805 */ /* 0x000fe2000001ff00 */
[----:B--2---:R0:W-:Y:S02]  /*0a30*/  STS.U16 [R2], R4 ;  /* 0x0000000402007388 */ /* 0x0041e40000000400 */
[----:B0-----:R-:W-:-:S02]  /*0a40*/  LOP3.LUT R4, R2, 0x40, RZ, 0x3c, !PT ;  /* 0x0000004002047812 */ /* 0x001fc400078e3cff */
[----:B---3--:R0:W-:Y:S04]  /*0a50*/  STS.U16 [R2+0x1000], R24 ;  /* 0x0010001802007388 */ /* 0x0081e80000000400 */
[----:B-----5:R-:W-:Y:S01]  /*0a60*/  STS.U16 [R2+0x2000], R31 ;  /* 0x0020001f02007388 */ /* 0x020fe20000000400 */
[----:B0-----:R-:W-:-:S03]  /*0a70*/  CS2R R24, SRZ ;  /* 0x0000000000187805 */ /* 0x001fc6000001ff00 */
[----:B----4-:R-:W-:Y:S04]  /*0a80*/  STS.U16 [R2+0x3000], R35 ;  /* 0x0030002302007388 */ /* 0x010fe80000000400 */
[----:B------:R-:W-:Y:S04]  /*0a90*/  STS.U16 [R2+0x4000], R39 ;  /* 0x0040002702007388 */ /* 0x000fe80000000400 */
[----:B------:R-:W-:Y:S04]  /*0aa0*/  STS.U16 [R2+0x5000], R42 ;  /* 0x0050002a02007388 */ /* 0x000fe80000000400 */
[----:B------:R-:W-:Y:S04]  /*0ab0*/  STS.U16 [R2+0x6000], R45 ;  /* 0x0060002d02007388 */ /* 0x000fe80000000400 */
[----:B------:R0:W-:Y:S04]  /*0ac0*/  STS.U16 [R2+0x7000], R47 ;  /* 0x0070002f02007388 */ /* 0x0001e80000000400 */
[----:B------:R-:W-:Y:S04]  /*0ad0*/  STS.U16 [R5+0x400], R6 ;  /* 0x0004000605007388 */ /* 0x000fe80000000400 */
        /* <DEDUP_REMOVED lines=12> */
[----:B------:R1:W-:Y:S04]  /*0ba0*/  STS.U16 [R4+0x5800], R44 ;  /* 0x0058002c04007388 */ /* 0x0003e80000000400 */
[----:B------:R-:W-:Y:S04]  /*0bb0*/  STS.U16 [R4+0x6800], R18 ;  /* 0x0068001204007388 */ /* 0x000fe80000000400 */
[----:B------:R2:W-:Y:S04]  /*0bc0*/  STS.U16 [R4+0x7800], R20 ;  /* 0x0078001404007388 */ /* 0x0005e80000000400 */
[----:B------:R-:W-:Y:S04]  /*0bd0*/  STS.U16 [R9+0x1c00], R30 ;  /* 0x001c001e09007388 */ /* 0x000fe80000000400 */
[----:B------:R-:W-:Y:S04]  /*0be0*/  STS.U16 [R9+0x2c00], R34 ;  /* 0x002c002209007388 */ /* 0x000fe80000000400 */
[----:B------:R-:W-:Y:S04]  /*0bf0*/  STS.U16 [R9+0x3c00], R38 ;  /* 0x003c002609007388 */ /* 0x000fe80000000400 */
[----:B------:R-:W-:Y:S01]  /*0c00*/  STS.U16 [R9+0x4c00], R10 ;  /* 0x004c000a09007388 */ /* 0x000fe20000000400 */
[----:B0-----:R-:W-:Y:S01]  /*0c10*/  MOV R2, 0xff800000 ;  /* 0xff80000000027802 */ /* 0x001fe20000000f00 */
[----:B-1----:R-:W-:Y:S01]  /*0c20*/  CS2R R44, SRZ ;  /* 0x00000000002c7805 */ /* 0x002fe2000001ff00 */
[----:B------:R-:W-:Y:S01]  /*0c30*/  CS2R R46, SRZ ;  /* 0x00000000002e7805 */ /* 0x000fe2000001ff00 */
[----:B------:R0:W-:Y:S01]  /*0c40*/  STS.U16 [R9+0xc00], R8 ;  /* 0x000c000809007388 */ /* 0x0001e20000000400 */
[----:B------:R-:W-:Y:S01]  /*0c50*/  CS2R R40, SRZ ;  /* 0x0000000000287805 */ /* 0x000fe2000001ff00 */
[----:B------:R-:W-:Y:S01]  /*0c60*/  CS2R R42, SRZ ;  /* 0x00000000002a7805 */ /* 0x000fe2000001ff00 */
[----:B------:R-:W-:Y:S01]  /*0c70*/  CS2R R26, SRZ ;  /* 0x00000000001a7805 */ /* 0x000fe2000001ff00 */
[----:B------:R1:W-:Y:S01]  /*0c80*/  STS.U16 [R9+0x5c00], R12 ;  /* 0x005c000c09007388 */ /* 0x0003e20000000400 */
[----:B--2---:R-:W-:Y:S01]  /*0c90*/  CS2R R20, SRZ ;  /* 0x0000000000147805 */ /* 0x004fe2000001ff00 */
[----:B------:R-:W-:Y:S01]  /*0ca0*/  CS2R R16, SRZ ;  /* 0x0000000000107805 */ /* 0x000fe2000001ff00 */
[----:B------:R-:W-:Y:S01]  /*0cb0*/  CS2R R18, SRZ ;  /* 0x0000000000127805 */ /* 0x000fe2000001ff00 */
[----:B------:R2:W-:Y:S01]  /*0cc0*/  STS.U16 [R9+0x6c00], R14 ;  /* 0x006c000e09007388 */ /* 0x0005e20000000400 */
[C---:B------:R-:W-:Y:S01]  /*0cd0*/  LOP3.LUT R4, R48.reuse, 0x1e0, RZ, 0xc0, !PT ;  /* 0x000001e030047812 */ /* 0x040fe200078ec0ff */
[C---:B------:R-:W-:Y:S01]  /*0ce0*/  IMAD.SHL.U32 R28, R48.reuse, 0x2, RZ ;  /* 0x00000002301c7824 */ /* 0x040fe200078e00ff */
[C---:B0-----:R-:W-:Y:S01]  /*0cf0*/  LOP3.LUT R8, R48.reuse, 0x1ff, RZ, 0xc0, !PT ;  /* 0x000001ff30087812 */ /* 0x041fe200078ec0ff */
[----:B------:R0:W-:Y:S01]  /*0d00*/  STS.U16 [R9+0x7c00], R22 ;  /* 0x007c001609007388 */ /* 0x0001e20000000400 */
[----:B------:R-:W-:Y:S01]  /*0d10*/  LOP3.LUT R5, R48, 0x1c, RZ, 0xc0, !PT ;  /* 0x0000001c30057812 */ /* 0x000fe200078ec0ff */
[----:B-1----:R-:W-:Y:S01]  /*0d20*/  CS2R R12, SRZ ;  /* 0x00000000000c7805 */ /* 0x002fe2000001ff00 */
[----:B--2---:R-:W-:Y:S01]  /*0d30*/  CS2R R14, SRZ ;  /* 0x00000000000e7805 */ /* 0x004fe2000001ff00 */
[----:B0-----:R-:W-:Y:S01]  /*0d40*/  CS2R R22, SRZ ;  /* 0x0000000000167805 */ /* 0x001fe2000001ff00 */
[----:B------:R-:W-:Y:S05]  /*0d50*/  @!P0 BRA `(.L_x_0) ;  /* 0x00002b9000008947 */ /* 0x000fea0003800000 */
[----:B------:R-:W-:Y:S01]  /*0d60*/  SHF.R.U32.HI R0, RZ, 0x1, R4 ;  /* 0x00000001ff007819 */ /* 0x000fe20000011604 */
[----:B------:R-:W-:Y:S01]  /*0d70*/  IMAD.SHL.U32 R13, R8, 0x2, RZ ;  /* 0x00000002080d7824 */ /* 0x000fe200078e00ff */
[----:B------:R-:W-:Y:S01]  /*0d80*/  LOP3.LUT R4, R48, 0x7, RZ, 0xc0, !PT ;  /* 0x0000000730047812 */ /* 0x000fe200078ec0ff */
[----:B------:R-:W-:Y:S01]  /*0d90*/  IMAD.MOV.U32 R19, RZ, RZ, c[0x0][0x1a4] ;  /* 0x00006900ff137624 */ /* 0x000fe200078e00ff */
[----:B------:R-:W-:Y:S01]  /*0da0*/  LOP3.LUT R2, R28, 0x10, RZ, 0xc0, !PT ;  /* 0x000000101c027812 */ /* 0x000fe200078ec0ff */
[----:B------:R-:W-:Y:S01]  /*0db0*/  IMAD.MOV.U32 R21, RZ, RZ, c[0x0][0x1b8] ;  /* 0x00006e00ff157624 */ /* 0x000fe200078e00ff */
[----:B------:R-:W-:Y:S01]  /*0dc0*/  LEA.HI R0, R5, R0, RZ, 0x1e ;  /* 0x0000000005007211 */ /* 0x000fe200078ff0ff */
[----:B------:R-:W-:Y:S01]  /*0dd0*/  IMAD R5, R4, 0x210, RZ ;  /* 0x0000021004057824 */ /* 0x000fe200078e02ff */
[--C-:B------:R-:W-:Y:S01]  /*0de0*/  LOP3.LUT R6, R2, 0x1e0, R48.reuse, 0xf8, !PT ;  /* 0x000001e002067812 */ /* 0x100fe200078ef830 */
[----:B------:R-:W-:Y:S01]  /*0df0*/  IMAD.MOV.U32 R122, RZ, RZ, 0x3f800000 ;  /* 0x3f800000ff7a7424 */ /* 0x000fe200078e00ff */
[----:B------:R-:W-:Y:S01]  /*0e00*/  SHF.R.U32.HI R7, RZ, 0x6, R48 ;  /* 0x00000006ff077819 */ /* 0x000fe20000011630 */
[----:B------:R-:W-:Y:S01]  /*0e10*/  IMAD.IADD R2, R3, 0x1, R0 ;  /* 0x0000000103027824 */ /* 0x000fe200078e0200 */
[----:B------:R-:W-:Y:S01]  /*0e20*/  LOP3.LUT R120, R5, R6, RZ, 0x3c, !PT ;  /* 0x0000000605787212 */ /* 0x000fe200078e3cff */
[C---:B------:R-:W-:Y:S01]  /*0e30*/  IMAD R0, R49.reuse, c[0x0][0x1a0], RZ ;  /* 0x0000680031007a24 */ /* 0x040fe200078e02ff */
[C---:B------:R-:W-:Y:S01]  /*0e40*/  LOP3.LUT R6, R48.reuse, 0x3f, RZ, 0xc0, !PT ;  /* 0x0000003f30067812 */ /* 0x040fe200078ec0ff */
[----:B------:R-:W-:Y:S01]  /*0e50*/  IMAD R5, R49, c[0x0][0x1b0], RZ ;  /* 0x00006c0031057a24 */ /* 0x000fe200078e02ff */
[C---:B------:R-:W-:Y:S01]  /*0e60*/  SHF.L.U32 R15, R48.reuse, 0x8, RZ ;  /* 0x00000008300f7819 */ /* 0x040fe200000006ff */
[----:B------:R-:W-:Y:S01]  /*0e70*/  IMAD.MOV.U32 R115, RZ, RZ, -0x800000 ;  /* 0xff800000ff737424 */ /* 0x000fe200078e00ff */
[----:B------:R-:W-:Y:S01]  /*0e80*/  LOP3.LUT R3, R48, 0x1c0, RZ, 0xc0, !PT ;  /* 0x000001c030037812 */ /* 0x000fe200078ec0ff */
[C---:B------:R-:W-:Y:S01]  /*0e90*/  IMAD R8, R6.reuse, c[0x0][0x1a8], RZ ;  /* 0x00006a0006087a24 */ /* 0x040fe200078e02ff */
[----:B------:R-:W-:Y:S01]  /*0ea0*/  LOP3.LUT R15, R15, 0x1000, RZ, 0xc0, !PT ;  /* 0x000010000f0f7812 */ /* 0x000fe200078ec0ff */
[----:B------:R-:W-:Y:S01]  /*0eb0*/  IMAD R11, R6, c[0x0][0x1b4], RZ ;  /* 0x00006d00060b7a24 */ /* 0x000fe200078e02ff */
[----:B------:R-:W-:Y:S01]  /*0ec0*/  SGXT.U32 R6, R7, 0x3 ;  /* 0x000000030706781a */ /* 0x000fe20000000000 */
[----:B------:R-:W-:Y:S01]  /*0ed0*/  IMAD.SHL.U32 R7, R0, 0x2, RZ ;  /* 0x0000000200077824 */ /* 0x000fe200078e00ff */
[----:B------:R-:W-:Y:S01]  /*0ee0*/  SHF.R.U32.HI R14, RZ, 0x2, R3 ;  /* 0x00000002ff0e7819 */ /* 0x000fe20000011603 */
[----:B------:R-:W-:Y:S01]  /*0ef0*/  IMAD.SHL.U32 R10, R8, 0x2, RZ ;  /* 0x00000002080a7824 */ /* 0x000fe200078e00ff */
[----:B------:R-:W-:Y:S01]  /*0f00*/  IADD3 R120, R15, R120, RZ ;  /* 0x000000780f787210 */ /* 0x000fe20007ffe0ff */
[----:B------:R-:W-:Y:S01]  /*0f10*/  IMAD.SHL.U32 R9, R5, 0x2, RZ ;  /* 0x0000000205097824 */ /* 0x000fe200078e00ff */
[----:B------:R-:W-:Y:S01]  /*0f20*/  LOP3.LUT R3, R13, R14, RZ, 0x3c, !PT ;  /* 0x0000000e0d037212 */ /* 0x000fe200078e3cff */
[----:B------:R-:W-:Y:S01]  /*0f30*/  IMAD.SHL.U32 R12, R11, 0x2, RZ ;  /* 0x000000020b0c7824 */ /* 0x000fe200078e00ff */
[----:B------:R-:W-:Y:S01]  /*0f40*/  IADD3 R17, P0, P1, R10, c[0x0][0x168], R7 ;  /* 0x00005a000a117a10 */ /* 0x000fe2000791e007 */
[----:B------:R-:W-:Y:S01]  /*0f50*/  IMAD R7, R6, c[0x0][0x1a4], RZ ;  /* 0x0000690006077a24 */ /* 0x000fe200078e02ff */
[----:B------:R-:W-:Y:S01]  /*0f60*/  CS2R R44, SRZ ;  /* 0x00000000002c7805 */ /* 0x000fe2000001ff00 */
[----:B------:R-:W-:Y:S01]  /*0f70*/  IMAD.HI R0, R0, 0x2, RZ ;  /* 0x0000000200007827 */ /* 0x000fe200078e02ff */
[----:B------:R-:W-:Y:S01]  /*0f80*/  IADD3 R124, P2, P3, R12, c[0x0][0x170], R9 ;  /* 0x00005c000c7c7a10 */ /* 0x000fe20007b5e009 */
[----:B------:R-:W-:Y:S01]  /*0f90*/  CS2R R46, SRZ ;  /* 0x00000000002e7805 */ /* 0x000fe2000001ff00 */
[----:B------:R-:W-:Y:S01]  /*0fa0*/  CS2R R40, SRZ ;  /* 0x0000000000287805 */ /* 0x000fe2000001ff00 */
[----:B------:R-:W-:Y:S01]  /*0fb0*/  IMAD.HI R9, R5, 0x2, RZ ;  /* 0x0000000205097827 */ /* 0x000fe200078e02ff */
[----:B------:R-:W-:Y:S01]  /*0fc0*/  CS2R R42, SRZ ;  /* 0x00000000002a7805 */ /* 0x000fe2000001ff00 */
[----:B------:R-:W-:Y:S01]  /*0fd0*/  CS2R R60, SRZ ;  /* 0x00000000003c7805 */ /* 0x000fe2000001ff00 */
[----:B------:R-:W-:Y:S01]  /*0fe0*/  CS2R R62, SRZ ;  /* 0x00000000003e7805 */ /* 0x000fe2000001ff00 */
[----:B------:R-:W-:Y:S01]  /*0ff0*/  IMAD.HI R5, R8, 0x2, RZ ;  /* 0x0000000208057827 */ /* 0x000fe200078e02ff */
[----:B------:R-:W-:Y:S01]  /*1000*/  CS2R R52, SRZ ;  /* 0x0000000000347805 */ /* 0x000fe2000001ff00 */
[----:B------:R-:W-:Y:S01]  /*1010*/  CS2R R54, SRZ ;  /* 0x0000000000367805 */ /* 0x000fe2000001ff00 */
[----:B------:R-:W-:Y:S01]  /*1020*/  UMOV UR4, URZ ;  /* 0x0000003f00047c82 */ /* 0x000fe20008000000 */
[----:B------:R-:W-:Y:S01]  /*1030*/  IMAD R8, R19, 0x8, R7 ;  /* 0x0000000813087824 */ /* 0x000fe200078e0207 */
[----:B------:R-:W-:Y:S01]  /*1040*/  IADD3.X R15, R5, c[0x0][0x16c], R0, P0, P1 ;  /* 0x00005b00050f7a10 */ /* 0x000fe200007e2400 */
[----:B------:R-:W-:Y:S01]  /*1050*/  IMAD.HI R10, R11, 0x2, RZ ;  /* 0x000000020b0a7827 */ /* 0x000fe200078e02ff */
[----:B------:R-:W-:Y:S01]  /*1060*/  LEA R26, P1, R7, R17, 0x1 ;  /* 0x00000011071a7211 */ /* 0x000fe200078208ff */
[----:B------:R-:W-:-:S02]  /*1070*/  UMOV UR5, URZ ;  /* 0x0000003f00057c82 */ /* 0x000fc40008000000 */
[----:B------:R-:W-:Y:S01]  /*1080*/  IMAD R11, R6, c[0x0][0x1b8], RZ ;  /* 0x00006e00060b7a24 */ /* 0x000fe200078e02ff */
[----:B------:R-:W-:Y:S01]  /*1090*/  IADD3.X R13, R10, c[0x0][0x174], R9, P2, P3 ;  /* 0x00005d000a0d7a10 */ /* 0x000fe200017e6409 */
[----:B------:R-:W-:Y:S01]  /*10a0*/  IMAD R6, R19, 0x8, R8 ;  /* 0x0000000813067824 */ /* 0x000fe200078e0208 */
[C---:B------:R-:W-:Y:S01]  /*10b0*/  LEA R24, P2, R8.reuse, R17, 0x1 ;  /* 0x0000001108187211 */ /* 0x040fe200078408ff */
[----:B------:R-:W-:Y:S01]  /*10c0*/  IMAD.MOV.U32 R121, RZ, RZ, 0x3f800000 ;  /* 0x3f800000ff797424 */ /* 0x000fe200078e00ff */
[-C--:B------:R-:W-:Y:S01]  /*10d0*/  LEA.HI.X.SX32 R27, R7, R15.reuse, 0x1, P1 ;  /* 0x0000000f071b7211 */ /* 0x080fe200008f0eff */
[----:B------:R-:W-:Y:S01]  /*10e0*/  IMAD R0, R19, 0x8, R6 ;  /* 0x0000000813007824 */ /* 0x000fe200078e0206 */
[----:B------:R-:W-:Y:S02]  /*10f0*/  LEA.HI.X.SX32 R25, R8, R15, 0x1, P2 ;  /* 0x0000000f08197211 */ /* 0x000fe400010f0eff */
[----:B------:R-:W-:Y:S01]  /*1100*/  LEA R9, R21, R11, 0x3 ;  /* 0x0000000b15097211 */ /* 0x000fe200078e18ff */
[----:B------:R-:W-:Y:S01]  /*1110*/  IMAD R5, R19, 0x8, R0 ;  /* 0x0000000813057824 */ /* 0x000fe200078e0200 */
[----:B------:R0:W-:Y:S01]  /*1120*/  STL.64 [R1+0x70], R26 ;  /* 0x0000701a01007387 */ /* 0x0001e20000100a00 */
[----:B------:R-:W-:-:S02]  /*1130*/  LEA R22, P0, R11, R124, 0x1 ;  /* 0x0000007c0b167211 */ /* 0x000fc400078008ff */
[----:B------:R-:W-:Y:S01]  /*1140*/  IMAD R7, R19, 0x8, R5 ;  /* 0x0000000813077824 */ /* 0x000fe200078e0205 */
[----:B------:R1:W-:Y:S01]  /*1150*/  STL.64 [R1+0x68], R24 ;  /* 0x0000681801007387 */ /* 0x0003e20000100a00 */
[----:B------:R-:W-:Y:S01]  /*1160*/  IMAD R10, R21, 0x8, R9 ;  /* 0x00000008150a7824 */ /* 0x000fe200078e0209 */
[----:B------:R-:W-:Y:S01]  /*1170*/  LEA.HI.X.SX32 R23, R11, R13, 0x1, P0 ;  /* 0x0000000d0b177211 */ /* 0x000fe200000f0eff */
[----:B------:R-:W-:-:S03]  /*1180*/  IMAD R8, R19, 0x8, R7 ;  /* 0x0000000813087824 */ /* 0x000fc600078e0207 */
[C---:B------:R-:W-:Y:S02]  /*1190*/  LEA R12, R21.reuse, R10, 0x3 ;  /* 0x0000000a150c7211 */ /* 0x040fe400078e18ff */
[-C--:B0-----:R-:W-:Y:S02]  /*11a0*/  LEA R26, P1, R6, R17.reuse, 0x1 ;  /* 0x00000011061a7211 */ /* 0x081fe400078208ff */
[----:B------:R-:W-:Y:S02]  /*11b0*/  LEA R16, P0, R10, R124, 0x1 ;  /* 0x0000007c0a107211 */ /* 0x000fe400078008ff */
[----:B-1----:R-:W-:Y:S02]  /*11c0*/  LEA R24, P2, R0, R17, 0x1 ;  /* 0x0000001100187211 */ /* 0x002fe400078408ff */
[-C--:B------:R-:W-:Y:S01]  /*11d0*/  LEA.HI.X.SX32 R27, R6, R15.reuse, 0x1, P1 ;  /* 0x0000000f061b7211 */ /* 0x080fe200008f0eff */
[----:B------:R-:W-:Y:S01]  /*11e0*/  IMAD R6, R21, 0x8, R12 ;  /* 0x0000000815067824 */ /* 0x000fe200078e020c */
[----:B------:R-:W-:Y:S01]  /*11f0*/  LEA.HI.X.SX32 R25, R0, R15, 0x1, P2 ;  /* 0x0000000f00197211 */ /* 0x000fe200010f0eff */
[----:B------:R-:W-:Y:S01]  /*1200*/  IMAD R0, R19, 0x8, R8 ;  /* 0x0000000813007824 */ /* 0x000fe200078e0208 */
[-C--:B------:R-:W-:Y:S01]  /*1210*/  LEA R32, P1, R5, R17.reuse, 0x1 ;  /* 0x0000001105207211 */ /* 0x080fe200078208ff */
[----:B------:R0:W-:Y:S01]  /*1220*/  STL.64 [R1+0x60], R26 ;  /* 0x0000601a01007387 */ /* 0x0001e20000100a00 */
[----:B------:R-:W-:-:S02]  /*1230*/  LEA R30, P2, R7, R17, 0x1 ;  /* 0x00000011071e7211 */ /* 0x000fc400078408ff */
[-C--:B------:R-:W-:Y:S01]  /*1240*/  LEA.HI.X.SX32 R33, R5, R15.reuse, 0x1, P1 ;  /* 0x0000000f05217211 */ /* 0x080fe200008f0eff */
[----:B------:R1:W-:Y:S01]  /*1250*/  STL.64 [R1+0x58], R24 ;  /* 0x0000581801007387 */ /* 0x0003e20000100a00 */
[----:B------:R-:W-:Y:S02]  /*1260*/  LEA.HI.X.SX32 R31, R7, R15, 0x1, P2 ;  /* 0x0000000f071f7211 */ /* 0x000fe400010f0eff */
[CC--:B------:R-:W-:Y:S01]  /*1270*/  LEA R18, P1, R9.reuse, R124.reuse, 0x1 ;  /* 0x0000007c09127211 */ /* 0x0c0fe200078208ff */
[----:B------:R-:W-:Y:S01]  /*1280*/  STL.64 [R1+0x50], R32 ;  /* 0x0000502001007387 */ /* 0x000fe20000100a00 */
[----:B------:R-:W-:Y:S02]  /*1290*/  LEA R14, P2, R12, R124, 0x1 ;  /* 0x0000007c0c0e7211 */ /* 0x000fe400078408ff */
[----:B------:R-:W-:Y:S01]  /*12a0*/  LEA.HI.X.SX32 R19, R9, R13, 0x1, P1 ;  /* 0x0000000d09137211 */ /* 0x000fe200008f0eff */
[----:B------:R-:W-:Y:S01]  /*12b0*/  STL.64 [R1+0x48], R30 ;  /* 0x0000481e01007387 */ /* 0x000fe20000100a00 */
[----:B0-----:R-:W-:-:S02]  /*12c0*/  LEA R26, P3, R8, R17, 0x1 ;  /* 0x00000011081a7211 */ /* 0x001fc400078608ff */
[----:B-1----:R-:W-:Y:S02]  /*12d0*/  LEA R24, P4, R0, R17, 0x1 ;  /* 0x0000001100187211 */ /* 0x002fe400078808ff */
[-C--:B------:R-:W-:Y:S02]  /*12e0*/  LEA.HI.X.SX32 R27, R8, R15.reuse, 0x1, P3 ;  /* 0x0000000f081b7211 */ /* 0x080fe400018f0eff */
[----:B------:R-:W-:Y:S01]  /*12f0*/  LEA.HI.X.SX32 R25, R0, R15, 0x1, P4 ;  /* 0x0000000f00197211 */ /* 0x000fe200020f0eff */
[C---:B------:R-:W-:Y:S01]  /*1300*/  IMAD R0, R21.reuse, 0x8, R6 ;  /* 0x0000000815007824 */ /* 0x040fe200078e0206 */
[-C--:B------:R-:W-:Y:S01]  /*1310*/  LEA.HI.X.SX32 R15, R12, R13.reuse, 0x1, P2 ;  /* 0x0000000d0c0f7211 */ /* 0x080fe200010f0eff */
[----:B------:R0:W-:Y:S01]  /*1320*/  STL.64 [R1+0x40], R26 ;  /* 0x0000401a01007387 */ /* 0x0001e20000100a00 */
[----:B------:R-:W-:Y:S02]  /*1330*/  LEA.HI.X.SX32 R17, R10, R13, 0x1, P0 ;  /* 0x0000000d0a117211 */ /* 0x000fe400000f0eff */
[----:B------:R-:W-:Y:S01]  /*1340*/  LEA R5, R21, R0, 0x3 ;  /* 0x0000000015057211 */ /* 0x000fe200078e18ff */
[----:B------:R1:W-:Y:S01]  /*1350*/  STL.64 [R1+0x38], R24 ;  /* 0x0000381801007387 */ /* 0x0003e20000100a00 */
[----:B------:R-:W-:-:S02]  /*1360*/  LEA R10, P1, R0, R124, 0x1 ;  /* 0x0000007c000a7211 */ /* 0x000fc400078208ff */
[----:B------:R-:W-:Y:S01]  /*1370*/  LEA R8, P2, R5, R124, 0x1 ;  /* 0x0000007c05087211 */ /* 0x000fe200078408ff */
[----:B------:R2:W-:Y:S01]  /*1380*/  STL.64 [R1+0x30], R22 ;  /* 0x0000301601007387 */ /* 0x0005e20000100a00 */
[-C--:B------:R-:W-:Y:S01]  /*1390*/  LEA.HI.X.SX32 R11, R0, R13.reuse, 0x1, P1 ;  /* 0x0000000d000b7211 */ /* 0x080fe200008f0eff */
[----:B------:R-:W-:Y:S01]  /*13a0*/  IMAD R7, R21, 0x8, R5 ;  /* 0x0000000815077824 */ /* 0x000fe200078e0205 */
[----:B------:R-:W-:Y:S01]  /*13b0*/  LEA.HI.X.SX32 R9, R5, R13, 0x1, P2 ;  /* 0x0000000d05097211 */ /* 0x000fe200010f0eff */
[----:B------:R3:W-:Y:S01]  /*13c0*/  STL.64 [R1+0x28], R18 ;  /* 0x0000281201007387 */ /* 0x0007e20000100a00 */
[----:B------:R-:W-:Y:S01]  /*13d0*/  IMAD.MOV.U32 R5, RZ, RZ, RZ ;  /* 0x000000ffff057224 */ /* 0x000fe200078e00ff */
[----:B------:R-:W-:Y:S01]  /*13e0*/  MOV R0, RZ ;  /* 0x000000ff00007202 */ /* 0x000fe20000000f00 */
[----:B0-----:R-:W-:Y:S01]  /*13f0*/  CS2R R26, SRZ ;  /* 0x00000000001a7805 */ /* 0x001fe2000001ff00 */
[----:B------:R0:W-:Y:S01]  /*1400*/  STL.64 [R1+0x18], R14 ;  /* 0x0000180e01007387 */ /* 0x0001e20000100a00 */
[----:B-1----:R-:W-:Y:S01]  /*1410*/  CS2R R24, SRZ ;  /* 0x0000000000187805 */ /* 0x002fe2000001ff00 */
[----:B------:R-:W-:-:S02]  /*1420*/  CS2R R20, SRZ ;  /* 0x0000000000147805 */ /* 0x000fc4000001ff00 */
[----:B------:R1:W-:Y:S01]  /*1430*/  STL.64 [R1+0x20], R16 ;  /* 0x0000201001007387 */ /* 0x0003e20000100a00 */
[----:B--2---:R-:W-:Y:S01]  /*1440*/  CS2R R22, SRZ ;  /* 0x0000000000167805 */ /* 0x004fe2000001ff00 */
[----:B---3--:R-:W-:Y:S01]  /*1450*/  CS2R R18, SRZ ;  /* 0x0000000000127805 */ /* 0x008fe2000001ff00 */
[CC--:B0-----:R-:W-:Y:S02]  /*1460*/  LEA R14, P0, R6.reuse, R124.reuse, 0x1 ;  /* 0x0000007c060e7211 */ /* 0x0c1fe400078008ff */
[C---:B------:R-:W-:Y:S02]  /*1470*/  LEA R124, P3, R7.reuse, R124, 0x1 ;  /* 0x0000007c077c7211 */ /* 0x040fe400078608ff */
[-C--:B------:R-:W-:Y:S01]  /*1480*/  LEA.HI.X.SX32 R15, R6, R13.reuse, 0x1, P0 ;  /* 0x0000000d060f7211 */ /* 0x080fe200000f0eff */
[----:B-1----:R-:W-:Y:S01]  /*1490*/  CS2R R16, SRZ ;  /* 0x0000000000107805 */ /* 0x002fe2000001ff00 */
[----:B------:R-:W-:Y:S01]  /*14a0*/  LEA.HI.X.SX32 R125, R7, R13, 0x1, P3 ;  /* 0x0000000d077d7211 */ /* 0x000fe200018f0eff */
[----:B------:R-:W-:Y:S01]  /*14b0*/  IMAD R7, R4, 0x90, RZ ;  /* 0x0000009004077824 */ /* 0x000fe200078e02ff */
[----:B------:R-:W-:Y:S01]  /*14c0*/  CS2R R12, SRZ ;  /* 0x00000000000c7805 */ /* 0x000fe2000001ff00 */
[----:B------:R0:W-:Y:S01]  /*14d0*/  STL.64 [R1+0x10], R14 ;  /* 0x0000100e01007387 */ /* 0x0001e20000100a00 */
[----:B------:R-:W-:-:S02]  /*14e0*/  IADD3 R4, R2, 0x8, RZ ;  /* 0x0000000802047810 */ /* 0x000fc40007ffe0ff */
[----:B------:R-:W-:Y:S01]  /*14f0*/  LOP3.LUT R7, R7, 0x30, R28, 0x78, !PT ;  /* 0x0000003007077812 */ /* 0x000fe200078e781c */
[----:B------:R1:W-:Y:S03]  /*1500*/  STL.64 [R1+0x8], R10 ;  /* 0x0000080a01007387 */ /* 0x0003e60000100a00 */
[----:B------:R-:W-:Y:S01]  /*1510*/  LOP3.LUT R123, R7, 0x40, RZ, 0x3c, !PT ;  /* 0x00000040077b7812 */ /* 0x000fe200078e3cff */
[----:B------:R2:W-:Y:S01]  /*1520*/  STL.64 [R1], R8 ;  /* 0x0000000801007387 */ /* 0x0005e20000100a00 */
[----:B0-----:R-:W-:Y:S01]  /*1530*/  CS2R R14, SRZ ;  /* 0x00000000000e7805 */ /* 0x001fe2000001ff00 */
[----:B-1----:R-:W-:Y:S02]  /*1540*/  IMAD.MOV.U32 R11, RZ, RZ, -0x800000 ;  /* 0xff800000ff0b7424 */ /* 0x002fe400078e00ff */
.L_x_2:
[----:B------:R-:W3:Y:S04]  /*1550*/  LDL.64 R34, [R1+0x70] ;  /* 0x0000700001227983 */ /* 0x000ee80000100a00 */
[----:B------:R-:W4:Y:S04]  /*1560*/  LDL.64 R48, [R1+0x58] ;  /* 0x0000580001307983 */ /* 0x000f280000100a00 */
[----:B------:R-:W5:Y:S04]  /*1570*/  LDL.64 R32, [R1+0x50] ;  /* 0x0000500001207983 */ /* 0x000f680000100a00 */
[----:B--2---:R-:W2:Y:S04]  /*1580*/  LDL.64 R8, [R1+0x38] ;  /* 0x0000380001087983 */ /* 0x004ea80000100a00 */
[----:B------:R-:W2:Y:S04]  /*1590*/  LDL.64 R36, [R1+0x68] ;  /* 0x0000680001247983 */ /* 0x000ea80000100a00 */
[----:B------:R-:W2:Y:S04]  /*15a0*/  LDL.64 R38, [R1+0x60] ;  /* 0x0000600001267983 */ /* 0x000ea80000100a00 */
[----:B------:R-:W2:Y:S04]  /*15b0*/  LDL.64 R30, [R1+0x48] ;  /* 0x00004800011e7983 */ /* 0x000ea80000100a00 */
[----:B------:R-:W2:Y:S04]  /*15c0*/  LDL.64 R28, [R1+0x40] ;  /* 0x00004000011c7983 */ /* 0x000ea80000100a00 */
[----:B------:R-:W2:Y:S04]  /*15d0*/  LDL.64 R116, [R1+0x18] ;  /* 0x0000180001747983 */ /* 0x000ea80000100a00 */
[----:B------:R-:W2:Y:S04]  /*15e0*/  LDL.64 R118, [R1+0x20] ;  /* 0x0000200001767983 */ /* 0x000ea80000100a00 */
[----:B------:R-:W2:Y:S04]  /*15f0*/  LDL.64 R108, [R1] ;  /* 0x00000000016c7983 */ /* 0x000ea80000100a00 */
[----:B------:R-:W2:Y:S04]  /*1600*/  LDL.64 R112, [R1+0x10] ;  /* 0x0000100001707983 */ /* 0x000ea80000100a00 */
[----:B------:R-:W2:Y:S01]  /*1610*/  LDL.64 R110, [R1+0x8] ;  /* 0x00000800016e7983 */ /* 0x000ea20000100a00 */
[----:B---3--:R-:W-:-:S04]  /*1620*/  IMAD.WIDE R34, R5, 0x2, R34 ;  /* 0x0000000205227825 */ /* 0x008fc800078e0222 */
[C---:B----4-:R-:W-:Y:S02]  /*1630*/  IMAD.WIDE R48, R5.reuse, 0x2, R48 ;  /* 0x0000000205307825 */ /* 0x050fe400078e0230 */
[----:B------:R-:W3:Y:S02]  /*1640*/  LDG.E.U16 R34, [R34.64] ;  /* 0x0000000622227981 */ /* 0x000ee4000c1e1500 */
[C---:B-----5:R-:W-:Y:S02]  /*1650*/  IMAD.WIDE R32, R5.reuse, 0x2, R32 ;  /* 0x0000000205207825 */ /* 0x060fe400078e0220 */
[----:B------:R-:W4:Y:S02]  /*1660*/  LDG.E.U16 R48, [R48.64] ;  /* 0x0000000630307981 */ /* 0x000f24000c1e1500 */
[C---:B--2---:R-:W-:Y:S02]  /*1670*/  IMAD.WIDE R8, R5.reuse, 0x2, R8 ;  /* 0x0000000205087825 */ /* 0x044fe400078e0208 */
[----:B------:R-:W2:Y:S02]  /*1680*/  LDG.E.U16 R32, [R32.64] ;  /* 0x0000000620207981 */ /* 0x000ea4000c1e1500 */
[----:B------:R-:W-:-:S02]  /*1690*/  IMAD.WIDE R36, R5, 0x2, R36 ;  /* 0x0000000205247825 */ /* 0x000fc400078e0224 */
[----:B------:R-:W5:Y:S02]  /*16a0*/  LDG.E.U16 R8, [R8.64] ;  /* 0x0000000608087981 */ /* 0x000f64000c1e1500 */
[C---:B------:R-:W-:Y:S02]  /*16b0*/  IMAD.WIDE R38, R5.reuse, 0x2, R38 ;  /* 0x0000000205267825 */ /* 0x040fe400078e0226 */
[----:B------:R-:W5:Y:S02]  /*16c0*/  LDG.E.U16 R4, [R36.64] ;  /* 0x0000000624047981 */ /* 0x000f64000c1e1500 */
[C---:B------:R-:W-:Y:S02]  /*16d0*/  IMAD.WIDE R30, R5.reuse, 0x2, R30 ;  /* 0x00000002051e7825 */ /* 0x040fe400078e021e */
[----:B------:R-:W5:Y:S02]  /*16e0*/  LDG.E.U16 R6, [R38.64] ;  /* 0x0000000626067981 */ /* 0x000f64000c1e1500 */
[----:B------:R-:W-:-:S02]  /*16f0*/  IMAD.WIDE R28, R5, 0x2, R28 ;  /* 0x00000002051c7825 */ /* 0x000fc400078e021c */
[----:B------:R-:W5:Y:S04]  /*1700*/  LDG.E.U16 R10, [R30.64] ;  /* 0x000000061e0a7981 */ /* 0x000f68000c1e1500 */
[----:B------:R-:W5:Y:S04]  /*1710*/  LDG.E.U16 R50, [R28.64] ;  /* 0x000000061c327981 */ /* 0x000f68000c1e1500 */
[----:B------:R-:W-:Y:S06]  /*1720*/  BAR.SYNC.DEFER_BLOCKING 0x0 ;  /* 0x0000000000007b1d */ /* 0x000fec0000010000 */
[----:B---3--:R-:W-:Y:S04]  /*1730*/  STS.U16 [R3+0x8000], R34 ;  /* 0x0080002203007388 */ /* 0x008fe80000000400 */
[----:B----4-:R-:W-:Y:S04]  /*1740*/  STS.U16 [R3+0x8c00], R48 ;  /* 0x008c003003007388 */ /* 0x010fe80000000400 */
[----:B--2---:R-:W-:Y:S04]  /*1750*/  STS.U16 [R3+0x9000], R32 ;  /* 0x0090002003007388 */ /* 0x004fe80000000400 */
[----:B-----5:R0:W-:Y:S04]  /*1760*/  STS.U16 [R3+0x9c00], R8 ;  /* 0x009c000803007388 */ /* 0x0201e80000000400 */
[----:B------:R-:W-:Y:S04]  /*1770*/  STS.U16 [R3+0x8400], R4 ;  /* 0x0084000403007388 */ /* 0x000fe80000000400 */
[----:B------:R-:W-:Y:S04]  /*1780*/  STS.U16 [R3+0x8800], R6 ;  /* 0x0088000603007388 */ /* 0x000fe80000000400 */
[----:B------:R-:W-:Y:S04]  /*1790*/  STS.U16 [R3+0x9400], R10 ;  /* 0x0094000a03007388 */ /* 0x000fe80000000400 */
[----:B------:R-:W-:Y:S04]  /*17a0*/  STS.U16 [R3+0x9800], R50 ;  /* 0x0098003203007388 */ /* 0x000fe80000000400 */
[----:B------:R-:W-:Y:S06]  /*17b0*/  BAR.SYNC.DEFER_BLOCKING 0x0 ;  /* 0x0000000000007b1d */ /* 0x000fec0000010000 */
[----:B0-----:R-:W2:Y:S04]  /*17c0*/  LDL.64 R8, [R1+0x28] ;  /* 0x0000280001087983 */ /* 0x001ea80000100a00 */
[----:B------:R-:W-:Y:S04]  /*17d0*/  LDSM.16.MT88.4 R36, [R120] ;  /* 0x000000007824783b */ /* 0x000fe80000004200 */
[----:B------:R-:W0:Y:S04]  /*17e0*/  LDSM.16.M88.4 R28, [R7+0x8000] ;  /* 0x00800000071c783b */ /* 0x000e280000000200 */
[----:B------:R-:W1:Y:S04]  /*17f0*/  LDSM.16.M88.4 R64, [R7+0x8400] ;  /* 0x008400000740783b */ /* 0x000e680000000200 */
[----:B------:R-:W3:Y:S04]  /*1800*/  LDSM.16.MT88.4 R92, [R120+0x2000] ;  /* 0x00200000785c783b */ /* 0x000ee80000004200 */
[----:B------:R-:W-:Y:S04]  /*1810*/  LDSM.16.M88.4 R104, [R123+0x8400] ;  /* 0x008400007b68783b */ /* 0x000fe80000000200 */
[----:B------:R-:W-:Y:S04]  /*1820*/  LDSM.16.M88.4 R68, [R7+0x8800] ;  /* 0x008800000744783b */ /* 0x000fe80000000200 */
[----:B------:R-:W-:Y:S04]  /*1830*/  LDSM.16.M88.4 R96, [R7+0x8c00] ;  /* 0x008c00000760783b */ /* 0x000fe80000000200 */
[----:B------:R-:W-:Y:S04]  /*1840*/  LDSM.16.M88.4 R76, [R7+0x9000] ;  /* 0x00900000074c783b */ /* 0x000fe80000000200 */
[----:B------:R-:W-:Y:S04]  /*1850*/  LDSM.16.M88.4 R88, [R7+0x9400] ;  /* 0x009400000758783b */ /* 0x000fe80000000200 */
[----:B------:R-:W-:Y:S04]  /*1860*/  LDSM.16.M88.4 R48, [R7+0x9800] ;  /* 0x009800000730783b */ /* 0x000fe80000000200 */
[----:B------:R-:W-:Y:S01]  /*1870*/  LDSM.16.M88.4 R32, [R7+0x9c00] ;  /* 0x009c00000720783b */ /* 0x000fe20000000200 */
[C---:B0-----:R-:W-:Y:S08]  /*1880*/  HMMA.16816.F32 R80, R36.reuse, R28, RZ ;  /* 0x0000001c2450723c */ /* 0x041ff000000018ff */
[----:B-1----:R-:W-:Y:S11]  /*1890*/  HMMA.16816.F32 R72, R36, R64, RZ ;  /* 0x000000402448723c */ /* 0x002ff600000018ff */
[----:B------:R-:W-:Y:S05]  /*18a0*/  @!UPT UIADD3 URZ, URZ, URZ, URZ ;  /* 0x0000003f3f3ff290 */ /* 0x000fea000fffe03f */
[C---:B---3--:R-:W-:Y:S01]  /*18b0*/  HMMA.16816.F32 R28, R92.reuse, R30, R80 ;  /* 0x0000001e5c1c723c */ /* 0x048fe20000001850 */
[----:B------:R-:W0:Y:S07]  /*18c0*/  LDSM.16.MT88.4 R80, [R120+0x4000] ;  /* 0x004000007850783b */ /* 0x000e2e0000004200 */
[----:B------:R-:W-:Y:S11]  /*18d0*/  HMMA.16816.F32 R64, R92, R66, R72 ;  /* 0x000000425c40723c */ /* 0x000ff60000001848 */
[----:B------:R-:W-:Y:S11]  /*18e0*/  @!UPT UIADD3 URZ, URZ, URZ, URZ ;  /* 0x0000003f3f3ff290 */ /* 0x000ff6000fffe03f */
[----:B------:R-:W-:Y:S02]  /*18f0*/  @!UPT UIADD3 URZ, URZ, URZ, URZ ;  /* 0x0000003f3f3ff290 */ /* 0x000fe4000fffe03f */
[----:B0-----:R-:W-:Y:S01]  /*1900*/  HMMA.16816.F32 R64, R80, R104, R64 ;  /* 0x000000685040723c */ /* 0x001fe20000001840 */
[----:B------:R-:W3:Y:S07]  /*1910*/  LDL.64 R104, [R1+0x30] ;  /* 0x0000300001687983 */ /* 0x000eee0000100a00 */
[C---:B------:R-:W-:Y:S08]  /*1920*/  HMMA.16816.F32 R100, R36.reuse, R68, RZ ;  /* 0x000000442464723c */ /* 0x040ff000000018ff */
[C---:B------:R-:W-:Y:S08]  /*1930*/  HMMA.16816.F32 R56, R36.reuse, R96, RZ ;  /* 0x000000602438723c */ /* 0x040ff000000018ff */
[----:B------:R-:W-:Y:S08]  /*1940*/  HMMA.16816.F32 R72, R36, R76, RZ ;  /* 0x0000004c2448723c */ /* 0x000ff000000018ff */
[----:B------:R-:W-:Y:S08]  /*1950*/  HMMA.16816.F32 R100, R92, R70, R100 ;  /* 0x000000465c64723c */ /* 0x000ff00000001864 */
[C---:B------:R-:W-:Y:S08]  /*1960*/  HMMA.16816.F32 R68, R36.reuse, R88, RZ ;  /* 0x000000582444723c */ /* 0x040ff000000018ff */
[C---:B------:R-:W-:Y:S08]  /*1970*/  HMMA.16816.F32 R84, R36.reuse, R48, RZ ;  /* 0x000000302454723c */ /* 0x040ff000000018ff */
[----:B------:R-:W-:Y:S08]  /*1980*/  HMMA.16816.F32 R36, R36, R32, RZ ;  /* 0x000000202424723c */ /* 0x000ff000000018ff */
[C---:B------:R-:W-:Y:S01]  /*1990*/  HMMA.16816.F32 R96, R92.reuse, R98, R56 ;  /* 0x000000625c60723c */ /* 0x040fe20000001838 */
[----:B------:R-:W0:Y:S07]  /*19a0*/  LDSM.16.M88.4 R56, [R123+0x8000] ;  /* 0x008000007b38783b */ /* 0x000e2e0000000200 */
[C---:B------:R-:W-:Y:S01]  /*19b0*/  HMMA.16816.F32 R76, R92.reuse, R78, R72 ;  /* 0x0000004e5c4c723c */ /* 0x040fe20000001848 */
[----:B------:R-:W1:Y:S07]  /*19c0*/  LDSM.16.M88.4 R72, [R123+0x8800] ;  /* 0x008800007b48783b */ /* 0x000e6e0000000200 */
[C---:B------:R-:W-:Y:S01]  /*19d0*/  HMMA.16816.F32 R88, R92.reuse, R90, R68 ;  /* 0x0000005a5c58723c */ /* 0x040fe20000001844 */
[----:B------:R-:W-:Y:S07]  /*19e0*/  LDSM.16.M88.4 R68, [R123+0x8c00] ;  /* 0x008c00007b44783b */ /* 0x000fee0000000200 */
[C---:B------:R-:W-:Y:S01]  /*19f0*/  HMMA.16816.F32 R84, R92.reuse, R50, R84 ;  /* 0x000000325c54723c */ /* 0x040fe20000001854 */
[----:B------:R-:W-:Y:S07]  /*1a00*/  LDSM.16.M88.4 R48, [R123+0x9000] ;  /* 0x009000007b30783b */ /* 0x000fee0000000200 */
[----:B------:R-:W-:Y:S01]  /*1a10*/  HMMA.16816.F32 R92, R92, R34, R36 ;  /* 0x000000225c5c723c */ /* 0x000fe20000001824 */
[----:B------:R-:W4:Y:S04]  /*1a20*/  LDSM.16.MT88.4 R36, [R120+0x6000] ;  /* 0x006000007824783b */ /* 0x000f280000004200 */
[----:B------:R-:W-:Y:S03]  /*1a30*/  LDSM.16.M88.4 R32, [R123+0x9800] ;  /* 0x009800007b20783b */ /* 0x000fe60000000200 */
[C---:B0-----:R-:W-:Y:S08]  /*1a40*/  HMMA.16816.F32 R28, R80.reuse, R56, R28 ;  /* 0x00000038501c723c */ /* 0x041ff0000000181c */
[----:B-1----:R-:W-:Y:S11]  /*1a50*/  HMMA.16816.F32 R100, R80, R72, R100 ;  /* 0x000000485064723c */ /* 0x002ff60000001864 */
[----:B------:R-:W-:Y:S05]  /*1a60*/  @!UPT UIADD3 URZ, URZ, URZ, URZ ;  /* 0x0000003f3f3ff290 */ /* 0x000fea000fffe03f */
[----:B----4-:R-:W-:Y:S01]  /*1a70*/  HMMA.16816.F32 R56, R36, R58, R28 ;  /* 0x0000003a2438723c */ /* 0x010fe2000000181c */
[----:B------:R-:W0:Y:S07]  /*1a80*/  LDSM.16.M88.4 R28, [R123+0x9400] ;  /* 0x009400007b1c783b */ /* 0x000e2e0000000200 */
[----:B------:R-:W-:Y:S08]  /*1a90*/  HMMA.16816.F32 R96, R80, R68, R96 ;  /* 0x000000445060723c */ /* 0x000ff00000001860 */
[C---:B------:R-:W-:Y:S11]  /*1aa0*/  HMMA.16816.F32 R72, R36.reuse, R74, R100 ;  /* 0x0000004a2448723c */ /* 0x040ff60000001864 */
[----:B------:R-:W-:Y:S05]  /*1ab0*/  @!UPT UIADD3 URZ, URZ, URZ, URZ ;  /* 0x0000003f3f3ff290 */ /* 0x000fea000fffe03f */
[----:B------:R-:W-:Y:S01]  /*1ac0*/  HMMA.16816.F32 R68, R36, R70, R96 ;  /* 0x000000462444723c */ /* 0x000fe20000001860 */
[----:B--2---:R-:W-:-:S07]  /*1ad0*/  IMAD.WIDE R102, R0, 0x2, R8 ;  /* 0x0000000200667825 */ /* 0x004fce00078e0208 */
[----:B0-----:R-:W-:Y:S01]  /*1ae0*/  HMMA.16816.F32 R88, R80, R28, R88 ;  /* 0x0000001c5058723c */ /* 0x001fe20000001858 */
[C---:B------:R-:W-:Y:S01]  /*1af0*/  IMAD.WIDE R8, R0.reuse, 0x2, R118 ;  /* 0x0000000200087825 */ /* 0x040fe200078e0276 */
[----:B------:R0:W2:Y:S05]  /*1b00*/  LDG.E.U16 R102, [R102.64] ;  /* 0x0000000666667981 */ /* 0x0000aa000c1e1500 */
[----:B------:R-:W-:-:S05]  /*1b10*/  IMAD.WIDE R28, R0, 0x2, R116 ;  /* 0x00000002001c7825 */ /* 0x000fca00078e0274 */
[----:B------:R1:W4:Y:S01]  /*1b20*/  LDG.E.U16 R101, [R28.64] ;  /* 0x000000061c657981 */ /* 0x000322000c1e1500 */
[----:B------:R-:W-:Y:S01]  /*1b30*/  HMMA.16816.F32 R84, R80, R32, R84 ;  /* 0x000000205054723c */ /* 0x000fe20000001854 */
[----:B-1----:R-:W-:-:S06]  /*1b40*/  IMAD.WIDE R28, R0, 0x2, R108 ;  /* 0x00000002001c7825 */ /* 0x002fcc00078e026c */
[C---:B------:R-:W-:Y:S01]  /*1b50*/  IMAD.WIDE R32, R0.reuse, 0x2, R110 ;  /* 0x0000000200207825 */ /* 0x040fe200078e026e */
[----:B------:R1:W5:Y:S03]  /*1b60*/  LDG.E.U16 R10, [R28.64] ;  /* 0x000000061c0a7981 */ /* 0x000366000c1e1500 */
[----:B-1----:R-:W-:-:S05]  /*1b70*/  IMAD.WIDE R28, R0, 0x2, R124 ;  /* 0x00000002001c7825 */ /* 0x002fca00078e027c */
[----:B------:R1:W2:Y:S01]  /*1b80*/  LDG.E.U16 R97, [R28.64] ;  /* 0x000000061c617981 */ /* 0x0002a2000c1e1500 */
[----:B------:R-:W-:Y:S01]  /*1b90*/  HMMA.16816.F32 R76, R80, R48, R76 ;  /* 0x00000030504c723c */ /* 0x000fe2000000184c */
[----:B---3--:R-:W-:-:S06]  /*1ba0*/  IMAD.WIDE R98, R0, 0x2, R104 ;  /* 0x0000000200627825 */ /* 0x008fcc00078e0268 */
[----:B------:R3:W2:Y:S04]  /*1bb0*/  LDG.E.U16 R98, [R98.64] ;  /* 0x0000000662627981 */ /* 0x0006a8000c1e1500 */
[----:B---3--:R3:W2:Y:S02]  /*1bc0*/  LDG.E.U16 R99, [R8.64] ;  /* 0x0000000608637981 */ /* 0x0086a4000c1e1500 */
[----:B---3--:R-:W-:-:S06]  /*1bd0*/  IMAD.WIDE R8, R0, 0x2, R112 ;  /* 0x0000000200087825 */ /* 0x008fcc00078e0270 */
[----:B------:R3:W2:Y:S04]  /*1be0*/  LDG.E.U16 R8, [R8.64] ;  /* 0x0000000608087981 */ /* 0x0006a8000c1e1500 */
[----:B---3--:R3:W2:Y:S01]  /*1bf0*/  LDG.E.U16 R9, [R32.64] ;  /* 0x0000000620097981 */ /* 0x0086a2000c1e1500 */
[C---:B------:R-:W-:Y:S03]  /*1c00*/  HMMA.16816.F32 R48, R36.reuse, R50, R76 ;  /* 0x000000322430723c */ /* 0x040fe6000000184c */
[----:B------:R-:W0:Y:S04]  /*1c10*/  LDSM.16.M88.4 R76, [R123+0x9c00] ;  /* 0x009c00007b4c783b */ /* 0x000e280000000200 */
[----:B------:R-:W3:Y:S01]  /*1c20*/  S2R R108, SR_TID.X ;  /* 0x00000000006c7919 */ /* 0x000ee20000002100 */
[C---:B------:R-:W-:Y:S01]  /*1c30*/  HMMA.16816.F32 R64, R36.reuse, R106, R64 ;  /* 0x0000006a2440723c */ /* 0x040fe20000001840 */
[----:B------:R-:W-:Y:S01]  /*1c40*/  IADD3 R96, R2, 0x8, RZ ;  /* 0x0000000802607810 */ /* 0x000fe20007ffe0ff */
[----:B------:R-:W-:Y:S01]  /*1c50*/  FMUL R72, R72, c[0x0][0x188] ;  /* 0x0000620048487a20 */ /* 0x000fe20000400000 */
[----:B------:R-:W-:Y:S05]  /*1c60*/  BAR.SYNC.DEFER_BLOCKING 0x0 ;  /* 0x0000000000007b1d */ /* 0x000fea0000010000 */
[----:B-1----:R-:W-:Y:S01]  /*1c70*/  HMMA.16816.F32 R28, R36, R30, R88 ;  /* 0x0000001e241c723c */ /* 0x002fe20000001858 */
[----:B---3--:R-:W-:-:S07]  /*1c80*/  LOP3.LUT R108, R108, 0x3, RZ, 0xc0, !PT ;  /* 0x000000036c6c7812 */ /* 0x008fce00078ec0ff */
[----:B0-----:R-:W-:Y:S01]  /*1c90*/  HMMA.16816.F32 R80, R80, R76, R92 ;  /* 0x0000004c5050723c */ /* 0x001fe2000000185c */
[----:B------:R-:W-:-:S04]  /*1ca0*/  LEA R4, P0, R108, UR4, 0x1 ;  /* 0x000000046c047c11 */ /* 0x000fc8000f8008ff */
[C---:B------:R-:W-:Y:S02]  /*1cb0*/  IADD3 R6, P2, R4.reuse, 0x9, RZ ;  /* 0x0000000904067810 */ /* 0x040fe40007f5e0ff */
[----:B------:R-:W-:Y:S01]  /*1cc0*/  IADD3 R77, P4, R4, 0x10, RZ ;  /* 0x00000010044d7810 */ /* 0x000fe20007f9e0ff */
[----:B------:R-:W-:Y:S01]  /*1cd0*/  IMAD.X R76, RZ, RZ, UR5, P0 ;  /* 0x00000005ff4c7e24 */ /* 0x000fe200080e06ff */
[----:B------:R-:W-:Y:S01]  /*1ce0*/  HMMA.16816.F32 R32, R36, R34, R84 ;  /* 0x000000222420723c */ /* 0x000fe20000001854 */
[C---:B------:R-:W-:Y:S02]  /*1cf0*/  ISETP.GT.U32.AND P3, PT, R6.reuse, R2, PT ;  /* 0x000000020600720c */ /* 0x040fe40003f64070 */
[----:B------:R-:W-:Y:S02]  /*1d00*/  ISETP.GT.U32.AND P6, PT, R6, R96, PT ;  /* 0x000000600600720c */ /* 0x000fe40003fc4070 */
[----:B------:R-:W-:Y:S02]  /*1d10*/  IADD3 R6, P5, R4, 0x11, RZ ;  /* 0x0000001104067810 */ /* 0x000fe40007fbe0ff */
[----:B------:R-:W-:-:S02]  /*1d20*/  ISETP.GT.U32.AND P0, PT, R77, R2, PT ;  /* 0x000000024d00720c */ /* 0x000fc40003f04070 */
[----:B------:R-:W-:Y:S02]  /*1d30*/  ISETP.GT.U32.AND P1, PT, R77, R96, PT ;  /* 0x000000604d00720c */ /* 0x000fe40003f24070 */
[----:B------:R-:W-:-:S04]  /*1d40*/  IADD3.X R77, RZ, R76, RZ, P4, !PT ;  /* 0x0000004cff4d7210 */ /* 0x000fc800027fe4ff */
[----:B------:R-:W-:Y:S01]  /*1d50*/  HMMA.16816.F32 R36, R36, R78, R80 ;  /* 0x0000004e2424723c */ /* 0x000fe20000001850 */
[----:B------:R-:W-:-:S06]  /*1d60*/  ISETP.GT.U32.AND P4, PT, R6, R96, PT ;  /* 0x000000600600720c */ /* 0x000fcc0003f84070 */
[--C-:B------:R-:W-:Y:S01]  /*1d70*/  IMAD.X R78, RZ, RZ, R76.reuse, P2 ;  /* 0x000000ffff4e7224 */ /* 0x100fe200010e064c */
[----:B------:R-:W-:Y:S01]  /*1d80*/  ISETP.GT.U32.AND P2, PT, R6, R2, PT ;  /* 0x000000020600720c */ /* 0x000fe20003f44070 */
[----:B------:R-:W-:Y:S01]  /*1d90*/  FMUL R6, R65, c[0x0][0x188] ;  /* 0x0000620041067a20 */ /* 0x000fe20000400000 */
[C---:B------:R-:W-:Y:S02]  /*1da0*/  ISETP.GT.U32.AND.EX P0, PT, R77.reuse, RZ, PT, P0 ;  /* 0x000000ff4d00720c */ /* 0x040fe40003f04100 */
[C---:B------:R-:W-:Y:S02]  /*1db0*/  ISETP.GT.U32.AND.EX P3, PT, R78.reuse, RZ, PT, P3 ;  /* 0x000000ff4e00720c */ /* 0x040fe40003f64130 */
[----:B------:R-:W-:Y:S01]  /*1dc0*/  ISETP.GT.U32.AND.EX P1, PT, R77, RZ, PT, P1 ;  /* 0x000000ff4d00720c */ /* 0x000fe20003f24110 */
[----:B------:R-:W-:Y:S01]  /*1dd0*/  IMAD.X R77, RZ, RZ, R76, P5 ;  /* 0x000000ffff4d7224 */ /* 0x000fe200028e064c */
[----:B------:R-:W-:Y:S01]  /*1de0*/  ISETP.GT.U32.AND.EX P6, PT, R78, RZ, PT, P6 ;  /* 0x000000ff4e00720c */ /* 0x000fe20003fc4160 */
[----:B------:R-:W-:Y:S01]  /*1df0*/  FMUL R65, R67, c[0x0][0x188] ;  /* 0x0000620043417a20 */ /* 0x000fe20000400000 */
[----:B------:R-:W-:Y:S01]  /*1e00*/  FSEL R6, R6, -INF , !P3 ;  /* 0xff80000006067808 */ /* 0x000fe20005800000 */
[----:B------:R-:W-:Y:S01]  /*1e10*/  FMUL R73, R73, c[0x0][0x188] ;  /* 0x0000620049497a20 */ /* 0x000fe20000400000 */
[----:B------:R-:W-:-:S02]  /*1e20*/  IADD3 R78, P3, R4, 0x18, RZ ;  /* 0x00000018044e7810 */ /* 0x000fc40007f7e0ff */
[----:B------:R-:W-:Y:S01]  /*1e30*/  ISETP.GT.U32.AND.EX P2, PT, R77, RZ, PT, P2 ;  /* 0x000000ff4d00720c */ /* 0x000fe20003f44120 */
[----:B------:R-:W-:Y:S01]  /*1e40*/  FMUL R75, R75, c[0x0][0x188] ;  /* 0x000062004b4b7a20 */ /* 0x000fe20000400000 */
[----:B------:R-:W-:Y:S01]  /*1e50*/  FSEL R103, R72, -INF , !P0 ;  /* 0xff80000048677808 */ /* 0x000fe20004000000 */
[----:B------:R-:W-:Y:S01]  /*1e60*/  FMUL R74, R74, c[0x0][0x188] ;  /* 0x000062004a4a7a20 */ /* 0x000fe20000400000 */
[----:B------:R-:W-:Y:S01]  /*1e70*/  FSEL R65, R65, -INF , !P6 ;  /* 0xff80000041417808 */ /* 0x000fe20007000000 */
[----:B------:R-:W-:Y:S01]  /*1e80*/  IMAD.X R72, RZ, RZ, R76, P3 ;  /* 0x000000ffff487224 */ /* 0x000fe200018e064c */
[----:B------:R-:W-:Y:S02]  /*1e90*/  FSEL R87, R73, -INF , !P2 ;  /* 0xff80000049577808 */ /* 0x000fe40005000000 */
[----:B------:R-:W-:Y:S02]  /*1ea0*/  ISETP.GT.U32.AND.EX P4, PT, R77, RZ, PT, P4 ;  /* 0x000000ff4d00720c */ /* 0x000fe40003f84140 */
[----:B------:R-:W-:-:S02]  /*1eb0*/  IADD3 R67, P6, R4, 0x19, RZ ;  /* 0x0000001904437810 */ /* 0x000fc40007fde0ff */
[----:B------:R-:W-:Y:S02]  /*1ec0*/  IADD3 R73, P3, R4, 0x8, RZ ;  /* 0x0000000804497810 */ /* 0x000fe40007f7e0ff */
[-C--:B------:R-:W-:Y:S01]  /*1ed0*/  ISETP.GT.U32.AND P5, PT, R78, R2.reuse, PT ;  /* 0x000000024e00720c */ /* 0x080fe20003fa4070 */
[----:B------:R-:W-:Y:S01]  /*1ee0*/  FMUL R68, R68, c[0x0][0x188] ;  /* 0x0000620044447a20 */ /* 0x000fe20000400000 */
[----:B------:R-:W-:Y:S02]  /*1ef0*/  FSEL R84, R75, -INF , !P4 ;  /* 0xff8000004b547808 */ /* 0x000fe40006000000 */
[----:B------:R-:W-:Y:S02]  /*1f00*/  FSEL R89, R74, -INF , !P1 ;  /* 0xff8000004a597808 */ /* 0x000fe40004800000 */
[-C--:B------:R-:W-:Y:S01]  /*1f10*/  ISETP.GT.U32.AND P4, PT, R73, R2.reuse, PT ;  /* 0x000000024900720c */ /* 0x080fe20003f84070 */
[----:B------:R-:W-:Y:S01]  /*1f20*/  IMAD.X R73, RZ, RZ, R76, P6 ;  /* 0x000000ffff497224 */ /* 0x000fe200030e064c */
[----:B------:R-:W-:-:S02]  /*1f30*/  ISETP.GT.U32.AND P1, PT, R67, R2, PT ;  /* 0x000000024300720c */ /* 0x000fc40003f24070 */
[-C--:B------:R-:W-:Y:S02]  /*1f40*/  ISETP.GT.U32.AND P2, PT, R67, R96.reuse, PT ;  /* 0x000000604300720c */ /* 0x080fe40003f44070 */
[----:B------:R-:W-:Y:S02]  /*1f50*/  ISETP.GT.U32.AND.EX P5, PT, R72, RZ, PT, P5 ;  /* 0x000000ff4800720c */ /* 0x000fe40003fa4150 */
[-C--:B------:R-:W-:Y:S02]  /*1f60*/  ISETP.GT.U32.AND P0, PT, R78, R96.reuse, PT ;  /* 0x000000604e00720c */ /* 0x080fe40003f04070 */
[----:B------:R-:W-:Y:S01]  /*1f70*/  LOP3.LUT R67, R4, 0x21, RZ, 0xfc, !PT ;  /* 0x0000002104437812 */ /* 0x000fe200078efcff */
[----:B------:R-:W-:Y:S01]  /*1f80*/  FMUL R70, R70, c[0x0][0x188] ;  /* 0x0000620046467a20 */ /* 0x000fe20000400000 */
[----:B------:R-:W-:Y:S01]  /*1f90*/  FSEL R85, R68, -INF , !P5 ;  /* 0xff80000044557808 */ /* 0x000fe20006800000 */
[----:B------:R-:W-:Y:S01]  /*1fa0*/  FMUL R69, R69, c[0x0][0x188] ;  /* 0x0000620045457a20 */ /* 0x000fe20000400000 */
[----:B------:R-:W-:-:S02]  /*1fb0*/  ISETP.GT.U32.AND P5, PT, R67, R96, PT ;  /* 0x000000604300720c */ /* 0x000fc40003fa4070 */
[----:B------:R-:W-:Y:S02]  /*1fc0*/  ISETP.GT.U32.AND P6, PT, R67, R2, PT ;  /* 0x000000024300720c */ /* 0x000fe40003fc4070 */
[----:B------:R-:W-:Y:S02]  /*1fd0*/  ISETP.GT.U32.AND.EX P0, PT, R72, RZ, PT, P0 ;  /* 0x000000ff4800720c */ /* 0x000fe40003f04100 */
[----:B------:R-:W-:Y:S02]  /*1fe0*/  ISETP.GT.U32.AND.EX P1, PT, R73, RZ, PT, P1 ;  /* 0x000000ff4900720c */ /* 0x000fe40003f24110 */
[----:B------:R-:W-:Y:S02]  /*1ff0*/  LOP3.LUT R67, R4, 0x28, RZ, 0xfc, !PT ;  /* 0x0000002804437812 */ /* 0x000fe400078efcff */
[----:B------:R-:W-:Y:S02]  /*2000*/  FSEL R88, R70, -INF , !P0 ;  /* 0xff80000046587808 */ /* 0x000fe40004000000 */
[----:B------:R-:W-:-:S02]  /*2010*/  FSEL R90, R69, -INF , !P1 ;  /* 0xff800000455a7808 */ /* 0x000fc40004800000 */
[C---:B------:R-:W-:Y:S02]  /*2020*/  ISETP.GT.U32.AND P0, PT, R67.reuse, R96, PT ;  /* 0x000000604300720c */ /* 0x040fe40003f04070 */
[-C--:B------:R-:W-:Y:S01]  /*2030*/  ISETP.GT.U32.AND P1, PT, R67, R2.reuse, PT ;  /* 0x000000024300720c */ /* 0x080fe20003f24070 */
[----:B------:R-:W-:Y:S02]  /*2040*/  IMAD.X R67, RZ, RZ, R76, P3 ;  /* 0x000000ffff437224 */ /* 0x000fe400018e064c */
[----:B------:R-:W-:Y:S01]  /*2050*/  FMUL R64, R64, c[0x0][0x188] ;  /* 0x0000620040407a20 */ /* 0x000fe20000400000 */
[----:B------:R-:W-:Y:S02]  /*2060*/  LOP3.LUT R68, R4, 0x29, RZ, 0xfc, !PT ;  /* 0x0000002904447812 */ /* 0x000fe400078efcff */
[----:B------:R-:W-:Y:S01]  /*2070*/  ISETP.GT.U32.AND.EX P4, PT, R67, RZ, PT, P4 ;  /* 0x000000ff4300720c */ /* 0x000fe20003f84140 */
[----:B------:R-:W-:Y:S01]  /*2080*/  FMUL R110, R49, c[0x0][0x188] ;  /* 0x00006200316e7a20 */ /* 0x000fe20000400000 */
[----:B------:R-:W-:Y:S01]  /*2090*/  ISETP.GT.U32.AND P3, PT, R68, R2, PT ;  /* 0x000000024400720c */ /* 0x000fe20003f64070 */
[----:B------:R-:W-:Y:S01]  /*20a0*/  FMUL R51, R51, c[0x0][0x188] ;  /* 0x0000620033337a20 */ /* 0x000fe20000400000 */
[----:B------:R-:W-:Y:S01]  /*20b0*/  FSEL R49, R64, -INF , !P4 ;  /* 0xff80000040317808 */ /* 0x000fe20006000000 */
[----:B------:R-:W-:Y:S01]  /*20c0*/  FMUL R28, R28, c[0x0][0x188] ;  /* 0x000062001c1c7a20 */ /* 0x000fe20000400000 */
[----:B------:R-:W-:-:S02]  /*20d0*/  ISETP.GT.U32.AND.EX P5, PT, R76, RZ, PT, P5 ;  /* 0x000000ff4c00720c */ /* 0x000fc40003fa4150 */
[----:B------:R-:W-:Y:S01]  /*20e0*/  ISETP.GE.U32.AND P4, PT, R4, R2, PT ;  /* 0x000000020400720c */ /* 0x000fe20003f86070 */
[----:B------:R-:W-:Y:S01]  /*20f0*/  FMUL R29, R29, c[0x0][0x188] ;  /* 0x000062001d1d7a20 */ /* 0x000fe20000400000 */
[C---:B------:R-:W-:Y:S01]  /*2100*/  ISETP.GT.U32.AND.EX P1, PT, R76.reuse, RZ, PT, P1 ;  /* 0x000000ff4c00720c */ /* 0x040fe20003f24110 */
[----:B------:R-:W-:Y:S01]  /*2110*/  FMUL R57, R57, c[0x0][0x188] ;  /* 0x0000620039397a20 */ /* 0x000fe20000400000 */
[----:B------:R-:W-:Y:S02]  /*2120*/  FSEL R112, R51, -INF , !P5 ;  /* 0xff80000033707808 */ /* 0x000fe40006800000 */
[C---:B------:R-:W-:Y:S02]  /*2130*/  ISETP.GE.U32.AND.EX P4, PT, R76.reuse, RZ, PT, P4 ;  /* 0x000000ff4c00720c */ /* 0x040fe40003f86140 */
[----:B------:R-:W-:Y:S02]  /*2140*/  ISETP.GT.U32.AND.EX P3, PT, R76, RZ, PT, P3 ;  /* 0x000000ff4c00720c */ /* 0x000fe40003f64130 */
[----:B------:R-:W-:-:S02]  /*2150*/  LOP3.LUT R51, R4, 0x31, RZ, 0xfc, !PT ;  /* 0x0000003104337812 */ /* 0x000fc400078efcff */
[----:B------:R-:W-:Y:S02]  /*2160*/  FSEL R107, R28, -INF , !P1 ;  /* 0xff8000001c6b7808 */ /* 0x000fe40004800000 */
[----:B------:R-:W-:Y:S02]  /*2170*/  ISETP.GT.U32.AND P1, PT, R4, R2, PT ;  /* 0x000000020400720c */ /* 0x000fe40003f24070 */
[----:B------:R-:W-:Y:S02]  /*2180*/  FSEL R108, R29, -INF , !P3 ;  /* 0xff8000001d6c7808 */ /* 0x000fe40005800000 */
[----:B------:R-:W-:Y:S02]  /*2190*/  FSEL R28, R57, -INF , !P4 ;  /* 0xff800000391c7808 */ /* 0x000fe40006000000 */
[C---:B------:R-:W-:Y:S02]  /*21a0*/  ISETP.GT.U32.AND P3, PT, R51.reuse, R96, PT ;  /* 0x000000603300720c */ /* 0x040fe40003f64070 */
[----:B------:R-:W-:Y:S01]  /*21b0*/  ISETP.GT.U32.AND P4, PT, R51, R2, PT ;  /* 0x000000023300720c */ /* 0x000fe20003f84070 */
[----:B------:R-:W-:Y:S01]  /*21c0*/  FMUL R51, R56, c[0x0][0x188] ;  /* 0x0000620038337a20 */ /* 0x000fe20000400000 */
[----:B------:R-:W-:-:S02]  /*21d0*/  LOP3.LUT R67, R4, 0x30, RZ, 0xfc, !PT ;  /* 0x0000003004437812 */ /* 0x000fc400078efcff */
[----:B------:R-:W-:Y:S02]  /*21e0*/  ISETP.GT.U32.AND.EX P1, PT, R76, RZ, PT, P1 ;  /* 0x000000ff4c00720c */ /* 0x000fe40003f24110 */
[----:B------:R-:W-:Y:S02]  /*21f0*/  ISETP.GT.U32.AND P5, PT, R67, R2, PT ;  /* 0x000000024300720c */ /* 0x000fe40003fa4070 */
[----:B------:R-:W-:Y:S01]  /*2200*/  FSEL R51, R51, -INF , !P1 ;  /* 0xff80000033337808 */ /* 0x000fe20004800000 */
[----:B------:R-:W-:Y:S01]  /*2210*/  FMUL R32, R32, c[0x0][0x188] ;  /* 0x0000620020207a20 */ /* 0x000fe20000400000 */
[----:B------:R-:W-:Y:S02]  /*2220*/  ISETP.GT.U32.AND.EX P5, PT, R76, RZ, PT, P5 ;  /* 0x000000ff4c00720c */ /* 0x000fe40003fa4150 */
[----:B------:R-:W-:Y:S02]  /*2230*/  FMNMX R56, R51, R28, !PT ;  /* 0x0000001c33387209 */ /* 0x000fe40007800000 */
[----:B------:R-:W-:-:S02]  /*2240*/  FSEL R104, R32, -INF , !P5 ;  /* 0xff80000020687808 */ /* 0x000fc40006800000 */
[----:B------:R-:W-:Y:S01]  /*2250*/  FMNMX R32, R49, R56, !PT ;  /* 0x0000003831207209 */ /* 0x000fe20007800000 */
[----:B------:R-:W-:Y:S01]  /*2260*/  FMUL R33, R33, c[0x0][0x188] ;  /* 0x0000620021217a20 */ /* 0x000fe20000400000 */
[----:B------:R-:W-:Y:S01]  /*2270*/  ISETP.GT.U32.AND.EX P4, PT, R76, RZ, PT, P4 ;  /* 0x000000ff4c00720c */ /* 0x000fe20003f84140 */
[----:B------:R-:W-:Y:S01]  /*2280*/  FMUL R29, R66, c[0x0][0x188] ;  /* 0x00006200421d7a20 */ /* 0x000fe20000400000 */
[----:B------:R-:W-:Y:S02]  /*2290*/  FMNMX R32, R6, R32, !PT ;  /* 0x0000002006207209 */ /* 0x000fe40007800000 */
[C---:B------:R-:W-:Y:S02]  /*22a0*/  ISETP.GT.U32.AND P5, PT, R4.reuse, R96, PT ;  /* 0x000000600400720c */ /* 0x040fe40003fa4070 */
[----:B------:R-:W-:Y:S02]  /*22b0*/  LOP3.LUT R56, R4, 0x20, RZ, 0xfc, !PT ;  /* 0x0000002004387812 */ /* 0x000fe400078efcff */
[----:B------:R-:W-:-:S02]  /*22c0*/  FSEL R105, R33, -INF , !P4 ;  /* 0xff80000021697808 */ /* 0x000fc40006000000 */
[----:B------:R-:W-:Y:S01]  /*22d0*/  FMNMX R32, R103, R32, !PT ;  /* 0x0000002067207209 */ /* 0x000fe20007800000 */
[----:B------:R-:W-:Y:S01]  /*22e0*/  FMUL R58, R58, c[0x0][0x188] ;  /* 0x000062003a3a7a20 */ /* 0x000fe20000400000 */
[----:B------:R-:W-:Y:S02]  /*22f0*/  ISETP.GE.U32.AND P4, PT, R4, R96, PT ;  /* 0x000000600400720c */ /* 0x000fe40003f86070 */
[----:B------:R-:W-:Y:S01]  /*2300*/  FSEL R29, R29, -INF , !P1 ;  /* 0xff8000001d1d7808 */ /* 0x000fe20004800000 */
[----:B------:R-:W-:Y:S01]  /*2310*/  FMUL R59, R59, c[0x0][0x188] ;  /* 0x000062003b3b7a20 */ /* 0x000fe20000400000 */
[----:B------:R-:W-:Y:S02]  /*2320*/  ISETP.GT.U32.AND P1, PT, R56, R2, PT ;  /* 0x000000023800720c */ /* 0x000fe40003f24070 */
[----:B------:R-:W-:Y:S02]  /*2330*/  ISETP.GT.U32.AND.EX P5, PT, R76, RZ, PT, P5 ;  /* 0x000000ff4c00720c */ /* 0x000fe40003fa4150 */
[----:B------:R-:W-:Y:S01]  /*2340*/  FMNMX R32, R87, R32, !PT ;  /* 0x0000002057207209 */ /* 0x000fe20007800000 */
[----:B------:R-:W-:Y:S01]  /*2350*/  FMUL R48, R48, c[0x0][0x188] ;  /* 0x0000620030307a20 */ /* 0x000fe20000400000 */
[----:B------:R-:W-:-:S02]  /*2360*/  ISETP.GE.U32.AND.EX P4, PT, R76, RZ, PT, P4 ;  /* 0x000000ff4c00720c */ /* 0x000fc40003f86140 */
[----:B------:R-:W-:Y:S02]  /*2370*/  ISETP.GT.U32.AND.EX P1, PT, R76, RZ, PT, P1 ;  /* 0x000000ff4c00720c */ /* 0x000fe40003f24110 */
[----:B------:R-:W-:Y:S02]  /*2380*/  FSEL R33, R58, -INF , !P5 ;  /* 0xff8000003a217808 */ /* 0x000fe40006800000 */
[----:B------:R-:W-:Y:S02]  /*2390*/  LOP3.LUT R57, R4, 0x38, RZ, 0xfc, !PT ;  /* 0x0000003804397812 */ /* 0x000fe400078efcff */
[----:B------:R-:W-:Y:S02]  /*23a0*/  FMNMX R58, R85, R32, !PT ;  /* 0x00000020553a7209 */ /* 0x000fe40007800000 */
[----:B------:R-:W-:Y:S02]  /*23b0*/  FSEL R32, R59, -INF , !P4 ;  /* 0xff8000003b207808 */ /* 0x000fe40006000000 */
[----:B------:R-:W-:-:S02]  /*23c0*/  FSEL R91, R48, -INF , !P1 ;  /* 0xff800000305b7808 */ /* 0x000fc40004800000 */
[----:B------:R-:W-:Y:S02]  /*23d0*/  ISETP.GT.U32.AND.EX P6, PT, R76, RZ, PT, P6 ;  /* 0x000000ff4c00720c */ /* 0x000fe40003fc4160 */
[C---:B------:R-:W-:Y:S02]  /*23e0*/  ISETP.GT.U32.AND P5, PT, R57.reuse, R96, PT ;  /* 0x000000603900720c */ /* 0x040fe40003fa4070 */
[----:B------:R-:W-:Y:S02]  /*23f0*/  FMNMX R48, R90, R58, !PT ;  /* 0x0000003a5a307209 */ /* 0x000fe40007800000 */
[----:B------:R-:W-:Y:S02]  /*2400*/  ISETP.GT.U32.AND P4, PT, R57, R2, PT ;  /* 0x000000023900720c */ /* 0x000fe40003f84070 */
[----:B------:R-:W-:Y:S01]  /*2410*/  FMNMX R57, R33, R32, !PT ;  /* 0x0000002021397209 */ /* 0x000fe20007800000 */
[----:B------:R-:W-:Y:S01]  /*2420*/  FMUL R113, R36, c[0x0][0x188] ;  /* 0x0000620024717a20 */ /* 0x000fe20000400000 */
[----:B------:R-:W-:-:S02]  /*2430*/  FSEL R110, R110, -INF , !P6 ;  /* 0xff8000006e6e7808 */ /* 0x000fc40007000000 */
[----:B------:R-:W-:Y:S02]  /*2440*/  LOP3.LUT R4, R4, 0x39, RZ, 0xfc, !PT ;  /* 0x0000003904047812 */ /* 0x000fe400078efcff */
[----:B------:R-:W-:Y:S02]  /*2450*/  FMNMX R48, R91, R48, !PT ;  /* 0x000000305b307209 */ /* 0x000fe40007800000 */
[----:B------:R-:W-:Y:S02]  /*2460*/  FMNMX R36, R29, R57, !PT ;  /* 0x000000391d247209 */ /* 0x000fe40007800000 */
[----:B------:R-:W-:Y:S02]  /*2470*/  ISETP.GT.U32.AND P1, PT, R4, R2, PT ;  /* 0x000000020400720c */ /* 0x000fe40003f24070 */
[----:B------:R-:W-:Y:S02]  /*2480*/  FMNMX R48, R110, R48, !PT ;  /* 0x000000306e307209 */ /* 0x000fe40007800000 */
[----:B------:R-:W-:Y:S01]  /*2490*/  FMNMX R36, R65, R36, !PT ;  /* 0x0000002441247209 */ /* 0x000fe20007800000 */
[----:B------:R-:W-:Y:S01]  /*24a0*/  FMUL R37, R37, c[0x0][0x188] ;  /* 0x0000620025257a20 */ /* 0x000fe20000400000 */
[----:B------:R-:W-:-:S02]  /*24b0*/  ISETP.GT.U32.AND.EX P4, PT, R76, RZ, PT, P4 ;  /* 0x000000ff4c00720c */ /* 0x000fc40003f84140 */
[----:B------:R-:W-:Y:S02]  /*24c0*/  ISETP.GT.U32.AND.EX P1, PT, R76, RZ, PT, P1 ;  /* 0x000000ff4c00720c */ /* 0x000fe40003f24110 */
[----:B------:R-:W-:Y:S02]  /*24d0*/  FMNMX R48, R107, R48, !PT ;  /* 0x000000306b307209 */ /* 0x000fe40007800000 */
[----:B------:R-:W-:Y:S01]  /*24e0*/  FMNMX R36, R89, R36, !PT ;  /* 0x0000002459247209 */ /* 0x000fe20007800000 */
[----:B------:R-:W-:Y:S01]  /*24f0*/  FMUL R71, R71, c[0x0][0x188] ;  /* 0x0000620047477a20 */ /* 0x000fe20000400000 */
[----:B------:R-:W-:Y:S02]  /*2500*/  FSEL R113, R113, -INF , !P4 ;  /* 0xff80000071717808 */ /* 0x000fe40006000000 */
[----:B------:R-:W-:Y:S02]  /*2510*/  ISETP.GT.U32.AND P4, PT, R4, R96, PT ;  /* 0x000000600400720c */ /* 0x000fe40003f84070 */
[----:B------:R-:W-:-:S02]  /*2520*/  FMNMX R48, R108, R48, !PT ;  /* 0x000000306c307209 */ /* 0x000fc40007800000 */
[----:B------:R-:W-:Y:S02]  /*2530*/  FSEL R114, R37, -INF , !P1 ;  /* 0xff80000025727808 */ /* 0x000fe40004800000 */
[----:B------:R-:W-:Y:S02]  /*2540*/  ISETP.GT.U32.AND.EX P2, PT, R73, RZ, PT, P2 ;  /* 0x000000ff4900720c */ /* 0x000fe40003f44120 */
[----:B------:R-:W-:Y:S02]  /*2550*/  ISETP.GT.U32.AND P1, PT, R56, R96, PT ;  /* 0x000000603800720c */ /* 0x000fe40003f24070 */
[----:B------:R-:W-:Y:S01]  /*2560*/  FMNMX R4, R84, R36, !PT ;  /* 0x0000002454047209 */ /* 0x000fe20007800000 */
[----:B------:R-:W-:Y:S01]  /*2570*/  FMUL R50, R50, c[0x0][0x188] ;  /* 0x0000620032327a20 */ /* 0x000fe20000400000 */
[----:B------:R-:W-:Y:S02]  /*2580*/  FMNMX R36, R104, R48, !PT ;  /* 0x0000003068247209 */ /* 0x000fe40007800000 */
[----:B------:R-:W-:-:S02]  /*2590*/  FSEL R86, R71, -INF , !P2 ;  /* 0xff80000047567808 */ /* 0x000fc40005000000 */
[----:B------:R-:W-:Y:S02]  /*25a0*/  ISETP.GT.U32.AND.EX P1, PT, R76, RZ, PT, P1 ;  /* 0x000000ff4c00720c */ /* 0x000fe40003f24110 */
[----:B------:R-:W-:Y:S02]  /*25b0*/  FMNMX R4, R88, R4, !PT ;  /* 0x0000000458047209 */ /* 0x000fe40007800000 */
[----:B------:R-:W-:Y:S02]  /*25c0*/  FMNMX R36, R105, R36, !PT ;  /* 0x0000002469247209 */ /* 0x000fe40007800000 */
[----:B------:R-:W-:Y:S02]  /*25d0*/  FSEL R92, R50, -INF , !P1 ;  /* 0xff800000325c7808 */ /* 0x000fe40004800000 */
[----:B------:R-:W-:Y:S01]  /*25e0*/  FMNMX R4, R86, R4, !PT ;  /* 0x0000000456047209 */ /* 0x000fe20007800000 */
[----:B------:R-:W-:Y:S01]  /*25f0*/  FMUL R30, R30, c[0x0][0x188] ;  /* 0x000062001e1e7a20 */ /* 0x000fe20000400000 */
[----:B------:R-:W-:Y:S01]  /*2600*/  FMNMX R36, R113, R36, !PT ;  /* 0x0000002471247209 */ /* 0x000fe20007800000 */
[----:B------:R-:W-:Y:S01]  /*2610*/  FMUL R111, R31, c[0x0][0x188] ;  /* 0x000062001f6f7a20 */ /* 0x000fe20000400000 */
[----:B------:R-:W-:-:S02]  /*2620*/  ISETP.GT.U32.AND P2, PT, R68, R96, PT ;  /* 0x000000604400720c */ /* 0x000fc40003f44070 */
[----:B------:R-:W-:Y:S02]  /*2630*/  ISETP.GT.U32.AND.EX P0, PT, R76, RZ, PT, P0 ;  /* 0x000000ff4c00720c */ /* 0x000fe40003f04100 */
[----:B------:R-:W-:Y:S02]  /*2640*/  FMNMX R31, R92, R4, !PT ;  /* 0x000000045c1f7209 */ /* 0x000fe40007800000 */
[----:B------:R-:W-:Y:S02]  /*2650*/  FMNMX R4, R114, R36, !PT ;  /* 0x0000002472047209 */ /* 0x000fe40007800000 */
[----:B------:R-:W-:Y:S02]  /*2660*/  ISETP.GT.U32.AND P6, PT, R67, R96, PT ;  /* 0x000000604300720c */ /* 0x000fe40003fc4070 */
[----:B------:R-:W-:Y:S02]  /*2670*/  ISETP.GT.U32.AND.EX P2, PT, R76, RZ, PT, P2 ;  /* 0x000000ff4c00720c */ /* 0x000fe40003f44120 */
[----:B------:R-:W-:-:S02]  /*2680*/  FSEL R106, R30, -INF , !P0 ;  /* 0xff8000001e6a7808 */ /* 0x000fc40004000000 */
[----:B------:R-:W-:Y:S01]  /*2690*/  FMNMX R31, R112, R31, !PT ;  /* 0x0000001f701f7209 */ /* 0x000fe20007800000 */
[----:B------:R-:W-:Y:S01]  /*26a0*/  FMUL R34, R34, c[0x0][0x188] ;  /* 0x0000620022227a20 */ /* 0x000fe20000400000 */
[----:B------:R-:W-:Y:S01]  /*26b0*/  ISETP.GT.U32.AND.EX P6, PT, R76, RZ, PT, P6 ;  /* 0x000000ff4c00720c */ /* 0x000fe20003fc4160 */
[----:B------:R-:W0:Y:S01]  /*26c0*/  SHFL.BFLY PT, R30, R4, 0x2, 0x1f ;  /* 0x0c401f00041e7f89 */ /* 0x000e2200000e0000 */
[----:B------:R-:W-:Y:S02]  /*26d0*/  FSEL R111, R111, -INF , !P2 ;  /* 0xff8000006f6f7808 */ /* 0x000fe40005000000 */
[----:B------:R-:W-:Y:S01]  /*26e0*/  FMNMX R31, R106, R31, !PT ;  /* 0x0000001f6a1f7209 */ /* 0x000fe20007800000 */
[----:B------:R-:W-:Y:S01]  /*26f0*/  FMUL R35, R35, c[0x0][0x188] ;  /* 0x0000620023237a20 */ /* 0x000fe20000400000 */
[----:B------:R-:W-:Y:S02]  /*2700*/  ISETP.GT.U32.AND.EX P3, PT, R76, RZ, PT, P3 ;  /* 0x000000ff4c00720c */ /* 0x000fe40003f64130 */
[----:B------:R-:W-:-:S02]  /*2710*/  FSEL R116, R34, -INF , !P6 ;  /* 0xff80000022747808 */ /* 0x000fc40007000000 */
[----:B------:R-:W-:Y:S01]  /*2720*/  FMNMX R31, R111, R31, !PT ;  /* 0x0000001f6f1f7209 */ /* 0x000fe20007800000 */
[----:B------:R-:W-:Y:S01]  /*2730*/  FMUL R38, R38, c[0x0][0x188] ;  /* 0x0000620026267a20 */ /* 0x000fe20000400000 */
[----:B------:R-:W-:Y:S02]  /*2740*/  ISETP.GT.U32.AND.EX P5, PT, R76, RZ, PT, P5 ;  /* 0x000000ff4c00720c */ /* 0x000fe40003fa4150 */
[----:B------:R-:W-:Y:S02]  /*2750*/  FSEL R117, R35, -INF , !P3 ;  /* 0xff80000023757808 */ /* 0x000fe40005800000 */
[----:B------:R-:W-:Y:S01]  /*2760*/  FMNMX R31, R116, R31, !PT ;  /* 0x0000001f741f7209 */ /* 0x000fe20007800000 */
[----:B------:R-:W-:Y:S01]  /*2770*/  FMUL R39, R39, c[0x0][0x188] ;  /* 0x0000620027277a20 */ /* 0x000fe20000400000 */
[----:B------:R-:W-:Y:S02]  /*2780*/  ISETP.GT.U32.AND.EX P4, PT, R76, RZ, PT, P4 ;  /* 0x000000ff4c00720c */ /* 0x000fe40003f84140 */
[----:B------:R-:W-:-:S02]  /*2790*/  FSEL R118, R38, -INF , !P5 ;  /* 0xff80000026767808 */ /* 0x000fc40006800000 */
[----:B------:R-:W-:Y:S02]  /*27a0*/  FMNMX R31, R117, R31, !PT ;  /* 0x0000001f751f7209 */ /* 0x000fe40007800000 */
[----:B------:R-:W-:Y:S02]  /*27b0*/  FSEL R119, R39, -INF , !P4 ;  /* 0xff80000027777808 */ /* 0x000fe40006000000 */
[----:B------:R-:W-:-:S04]  /*27c0*/  FMNMX R31, R118, R31, !PT ;  /* 0x0000001f761f7209 */ /* 0x000fc80007800000 */
[----:B------:R-:W-:Y:S02]  /*27d0*/  FMNMX R31, R119, R31, !PT ;  /* 0x0000001f771f7209 */ /* 0x000fe40007800000 */
[----:B0-----:R-:W-:-:S03]  /*27e0*/  FMNMX R4, R4, R30, !PT ;  /* 0x0000001e04047209 */ /* 0x001fc60007800000 */
[----:B------:R-:W0:Y:S04]  /*27f0*/  SHFL.BFLY PT, R30, R31, 0x2, 0x1f ;  /* 0x0c401f001f1e7f89 */ /* 0x000e2800000e0000 */
[----:B------:R-:W1:Y:S04]  /*2800*/  SHFL.BFLY PT, R34, R4, 0x1, 0x1f ;  /* 0x0c201f0004227f89 */ /* 0x000e6800000e0000 */
[----:B--2---:R-:W-:Y:S01]  /*2810*/  STS.U16 [R3+0x8000], R98 ;  /* 0x0080006203007388 */ /* 0x004fe20000000400 */
[----:B0-----:R-:W-:-:S05]  /*2820*/  FMNMX R30, R31, R30, !PT ;  /* 0x0000001e1f1e7209 */ /* 0x001fca0007800000 */
[----:B------:R-:W0:Y:S01]  /*2830*/  SHFL.BFLY PT, R31, R30, 0x1, 0x1f ;  /* 0x0c201f001e1f7f89 */ /* 0x000e2200000e0000 */
[----:B-1----:R-:W-:-:S03]  /*2840*/  FMNMX R4, R4, R34, !PT ;  /* 0x0000002204047209 */ /* 0x002fc60007800000 */
[----:B------:R-:W-:Y:S04]  /*2850*/  STS.U16 [R3+0x8400], R102 ;  /* 0x0084006603007388 */ /* 0x000fe80000000400 */
[----:B------:R-:W-:Y:S04]  /*2860*/  STS.U16 [R3+0x8800], R99 ;  /* 0x0088006303007388 */ /* 0x000fe80000000400 */
[----:B----4-:R1:W-:Y:S04]  /*2870*/  STS.U16 [R3+0x8c00], R101 ;  /* 0x008c006503007388 */ /* 0x0103e80000000400 */
[----:B------:R-:W-:Y:S04]  /*2880*/  STS.U16 [R3+0x9000], R8 ;  /* 0x0090000803007388 */ /* 0x000fe80000000400 */
[----:B------:R-:W-:Y:S04]  /*2890*/  STS.U16 [R3+0x9400], R9 ;  /* 0x0094000903007388 */ /* 0x000fe80000000400 */
[----:B-----5:R-:W-:Y:S04]  /*28a0*/  STS.U16 [R3+0x9800], R10 ;  /* 0x0098000a03007388 */ /* 0x020fe80000000400 */
[----:B------:R2:W-:Y:S04]  /*28b0*/  STS.U16 [R3+0x9c00], R97 ;  /* 0x009c006103007388 */ /* 0x0005e80000000400 */
[----:B------:R-:W-:Y:S01]  /*28c0*/  BAR.SYNC.DEFER_BLOCKING 0x0 ;  /* 0x0000000000007b1d */ /* 0x000fe20000010000 */
[----:B------:R-:W-:-:S05]  /*28d0*/  FMNMX R4, R4, R11, !PT ;  /* 0x0000000b04047209 */ /* 0x000fca0007800000 */
[----:B------:R-:W-:Y:S01]  /*28e0*/  FADD R6, R6, -R4 ;  /* 0x8000000406067221 */ /* 0x000fe20000000000 */
[----:B0-----:R-:W-:-:S03]  /*28f0*/  FMNMX R31, R30, R31, !PT ;  /* 0x0000001f1e1f7209 */ /* 0x001fc60007800000 */
[----:B------:R-:W-:Y:S02]  /*2900*/  FMUL R6, R6, 1.4426950216293334961 ;  /* 0x3fb8aa3b06067820 */ /* 0x000fe40000400000 */
[----:B------:R-:W-:Y:S02]  /*2910*/  FADD R49, R49, -R4 ;  /* 0x8000000431317221 */ /* 0x000fe40000000000 */
[----:B------:R0:W-:Y:S01]  /*2920*/  MUFU.EX2 R109, R6 ;  /* 0x00000006006d7308 */ /* 0x0001e20000000800 */
[----:B------:R-:W-:Y:S02]  /*2930*/  FADD R11, -R4, R11 ;  /* 0x0000000b040b7221 */ /* 0x000fe40000000100 */
[----:B------:R-:W-:Y:S01]  /*2940*/  FMUL R49, R49, 1.4426950216293334961 ;  /* 0x3fb8aa3b31317820 */ /* 0x000fe20000400000 */
[----:B0-----:R-:W-:Y:S01]  /*2950*/  FMNMX R6, R31, R115, !PT ;  /* 0x000000731f067209 */ /* 0x001fe20007800000 */
[----:B------:R-:W-:Y:S01]  /*2960*/  FMUL R11, R11, 1.4426950216293334961 ;  /* 0x3fb8aa3b0b0b7820 */ /* 0x000fe20000400000 */
[----:B------:R-:W-:Y:S03]  /*2970*/  LDSM.16.M88.4 R56, [R7+0x9c00] ;  /* 0x009c00000738783b */ /* 0x000fe60000000200 */
[----:B-1----:R-:W-:Y:S01]  /*2980*/  FADD R101, R65, -R6 ;  /* 0x8000000641657221 */ /* 0x002fe20000000000 */
[----:B------:R-:W-:Y:S01]  /*2990*/  LDSM.16.M88.4 R36, [R7+0x8800] ;  /* 0x008800000724783b */ /* 0x000fe20000000200 */
[----:B------:R-:W-:-:S03]  /*29a0*/  FADD R94, R51, -R4 ;  /* 0x80000004335e7221 */ /* 0x000fc60000000000 */
[----:B------:R-:W0:Y:S01]  /*29b0*/  LDSM.16.M88.4 R64, [R7+0x9800] ;  /* 0x009800000740783b */ /* 0x000e220000000200 */
[----:B------:R1:W-:Y:S01]  /*29c0*/  MUFU.EX2 R96, R49 ;  /* 0x0000003100607308 */ /* 0x0003e20000000800 */
[----:B------:R-:W-:Y:S02]  /*29d0*/  FADD R28, R28, -R4 ;  /* 0x800000041c1c7221 */ /* 0x000fe40000000000 */
[--C-:B------:R-:W-:Y:S01]  /*29e0*/  FADD R33, R33, -R6.reuse ;  /* 0x8000000621217221 */ /* 0x100fe20000000000 */
[----:B------:R-:W-:Y:S04]  /*29f0*/  LDSM.16.M88.4 R68, [R7+0x8c00] ;  /* 0x008c00000744783b */ /* 0x000fe80000000200 */
[----:B------:R3:W4:Y:S01]  /*2a00*/  MUFU.EX2 R100, R11 ;  /* 0x0000000b00647308 */ /* 0x0007220000000800 */
[----:B-1----:R-:W1:Y:S01]  /*2a10*/  LDSM.16.M88.4 R48, [R7+0x8000] ;  /* 0x008000000730783b */ /* 0x002e620000000200 */
[----:B------:R-:W-:-:S02]  /*2a20*/  FADD R32, R32, -R6 ;  /* 0x8000000620207221 */ /* 0x000fc40000000000 */
[----:B------:R-:W-:Y:S01]  /*2a30*/  FADD R29, R29, -R6 ;  /* 0x800000061d1d7221 */ /* 0x000fe20000000000 */
[----:B------:R-:W5:Y:S01]  /*2a40*/  LDSM.16.M88.4 R72, [R7+0x9400] ;  /* 0x009400000748783b */ /* 0x000f620000000200 */
[----:B---3--:R-:W-:-:S03]  /*2a50*/  FADD R11, -R6, R115 ;  /* 0x00000073060b7221 */ /* 0x008fc60000000100 */
[----:B------:R-:W-:Y:S01]  /*2a60*/  LDSM.16.M88.4 R76, [R7+0x9000] ;  /* 0x00900000074c783b */ /* 0x000fe20000000200 */
[----:B------:R-:W-:Y:S02]  /*2a70*/  FMUL R94, R94, 1.4426950216293334961 ;  /* 0x3fb8aa3b5e5e7820 */ /* 0x000fe40000400000 */
[----:B------:R-:W-:Y:S02]  /*2a80*/  FMUL R99, R11, 1.4426950216293334961 ;  /* 0x3fb8aa3b0b637820 */ /* 0x000fe40000400000 */
[----:B------:R-:W-:Y:S01]  /*2a90*/  FMUL R101, R101, 1.4426950216293334961 ;  /* 0x3fb8aa3b65657820 */ /* 0x000fe20000400000 */
[----:B------:R-:W3:Y:S01]  /*2aa0*/  LDSM.16.M88.4 R8, [R7+0x8400] ;  /* 0x008400000708783b */ /* 0x000ee20000000200 */
[----:B------:R-:W-:Y:S02]  /*2ab0*/  FMUL R28, R28, 1.4426950216293334961 ;  /* 0x3fb8aa3b1c1c7820 */ /* 0x000fe40000400000 */
[----:B------:R-:W-:Y:S02]  /*2ac0*/  FMUL R33, R33, 1.4426950216293334961 ;  /* 0x3fb8aa3b21217820 */ /* 0x000fe40000400000 */
[----:B------:R-:W-:-:S02]  /*2ad0*/  FMUL R32, R32, 1.4426950216293334961 ;  /* 0x3fb8aa3b20207820 */ /* 0x000fc40000400000 */
[----:B------:R-:W-:Y:S01]  /*2ae0*/  FMUL R29, R29, 1.4426950216293334961 ;  /* 0x3fb8aa3b1d1d7820 */ /* 0x000fe20000400000 */
[----:B------:R-:W-:Y:S08]  /*2af0*/  MUFU.EX2 R99, R99 ;  /* 0x0000006300637308 */ /* 0x000ff00000000800 */
[----:B------:R-:W-:Y:S08]  /*2b00*/  MUFU.EX2 R94, R94 ;  /* 0x0000005e005e7308 */ /* 0x000ff00000000800 */
[----:B------:R4:W0:Y:S08]  /*2b10*/  MUFU.EX2 R93, R28 ;  /* 0x0000001c005d7308 */ /* 0x0008300000000800 */
[----:B------:R-:W-:Y:S08]  /*2b20*/  MUFU.EX2 R98, R33 ;  /* 0x0000002100627308 */ /* 0x000ff00000000800 */
[----:B--2---:R-:W2:Y:S08]  /*2b30*/  MUFU.EX2 R97, R32 ;  /* 0x0000002000617308 */ /* 0x004eb00000000800 */
[----:B------:R0:W-:Y:S08]  /*2b40*/  MUFU.EX2 R95, R29 ;  /* 0x0000001d005f7308 */ /* 0x0001f00000000800 */
[----:B------:R-:W1:Y:S01]  /*2b50*/  MUFU.EX2 R101, R101 ;  /* 0x0000006500657308 */ /* 0x000e620000000800 */
[C---:B----4-:R-:W-:Y:S01]  /*2b60*/  FMUL R28, R100.reuse, R20 ;  /* 0x00000014641c7220 */ /* 0x050fe20000400000 */
[----:B0-----:R-:W-:Y:S01]  /*2b70*/  F2FP.PACK_AB R80, R93, R94 ;  /* 0x0000005e5d50723e */ /* 0x001fe200000000ff */
[----:B------:R-:W-:Y:S01]  /*2b80*/  FMUL R29, R100, R21 ;  /* 0x00000015641d7220 */ /* 0x000fe20000400000 */
[----:B--2---:R-:W-:Y:S01]  /*2b90*/  F2FP.PACK_AB R81, R97, R98 ;  /* 0x000000626151723e */ /* 0x004fe200000000ff */
[----:B------:R-:W-:Y:S01]  /*2ba0*/  FMUL R30, R99, R22 ;  /* 0x00000016631e7220 */ /* 0x000fe20000400000 */
[----:B------:R-:W-:Y:S01]  /*2bb0*/  F2FP.PACK_AB R82, R109, R96 ;  /* 0x000000606d52723e */ /* 0x000fe200000000ff */
[----:B------:R-:W-:-:S02]  /*2bc0*/  FMUL R31, R99, R23 ;  /* 0x00000017631f7220 */ /* 0x000fc40000400000 */
[C---:B------:R-:W-:Y:S02]  /*2bd0*/  FMUL R20, R100.reuse, R12 ;  /* 0x0000000c64147220 */ /* 0x040fe40000400000 */
[C---:B------:R-:W-:Y:S02]  /*2be0*/  FMUL R21, R100.reuse, R13 ;  /* 0x0000000d64157220 */ /* 0x040fe40000400000 */
[C---:B------:R-:W-:Y:S02]  /*2bf0*/  FMUL R22, R99.reuse, R14 ;  /* 0x0000000e63167220 */ /* 0x040fe40000400000 */
[----:B------:R-:W-:Y:S01]  /*2c00*/  FMUL R23, R99, R15 ;  /* 0x0000000f63177220 */ /* 0x000fe20000400000 */
[----:B-1----:R-:W-:Y:S01]  /*2c10*/  F2FP.PACK_AB R83, R101, R95 ;  /* 0x0000005f6553723e */ /* 0x002fe200000000ff */
[C---:B------:R-:W-:Y:S02]  /*2c20*/  FMUL R44, R100.reuse, R44 ;  /* 0x0000002c642c7220 */ /* 0x040fe40000400000 */
[----:B------:R-:W-:-:S02]  /*2c30*/  FMUL R45, R100, R45 ;  /* 0x0000002d642d7220 */ /* 0x000fc40000400000 */
[C---:B------:R-:W-:Y:S02]  /*2c40*/  FMUL R46, R99.reuse, R46 ;  /* 0x0000002e632e7220 */ /* 0x040fe40000400000 */
[C---:B------:R-:W-:Y:S02]  /*2c50*/  FMUL R47, R99.reuse, R47 ;  /* 0x0000002f632f7220 */ /* 0x040fe40000400000 */
[C---:B------:R-:W-:Y:S02]  /*2c60*/  FMUL R12, R100.reuse, R52 ;  /* 0x00000034640c7220 */ /* 0x040fe40000400000 */
[----:B------:R-:W-:Y:S02]  /*2c70*/  FMUL R13, R100, R53 ;  /* 0x00000035640d7220 */ /* 0x000fe40000400000 */
[C---:B------:R-:W-:Y:S02]  /*2c80*/  FMUL R14, R99.reuse, R54 ;  /* 0x00000036630e7220 */ /* 0x040fe40000400000 */
[----:B------:R-:W-:Y:S01]  /*2c90*/  FMUL R15, R99, R55 ;  /* 0x00000037630f7220 */ /* 0x000fe20000400000 */
[----:B------:R-:W-:Y:S01]  /*2ca0*/  HMMA.16816.F32 R20, R80, R64, R20 ;  /* 0x000000405014723c */ /* 0x000fe20000001814 */
[----:B------:R-:W-:-:S02]  /*2cb0*/  FADD R87, R87, -R4 ;  /* 0x8000000457577221 */ /* 0x000fc40000000000 */
[--C-:B------:R-:W-:Y:S02]  /*2cc0*/  FADD R85, R85, -R4.reuse ;  /* 0x8000000455557221 */ /* 0x100fe40000000000 */
[--C-:B------:R-:W-:Y:S02]  /*2cd0*/  FADD R90, R90, -R4.reuse ;  /* 0x800000045a5a7221 */ /* 0x100fe40000000000 */
[----:B------:R-:W-:Y:S02]  /*2ce0*/  FADD R65, R103, -R4 ;  /* 0x8000000467417221 */ /* 0x000fe40000000000 */
[--C-:B------:R-:W-:Y:S02]  /*2cf0*/  FADD R89, R89, -R6.reuse ;  /* 0x8000000659597221 */ /* 0x100fe40000000000 */
[--C-:B------:R-:W-:Y:S02]  /*2d00*/  FADD R84, R84, -R6.reuse ;  /* 0x8000000654547221 */ /* 0x100fe40000000000 */
[----:B------:R-:W-:-:S02]  /*2d10*/  FADD R88, R88, -R6 ;  /* 0x8000000658587221 */ /* 0x000fc40000000000 */
[----:B------:R-:W-:Y:S01]  /*2d20*/  FADD R86, R86, -R6 ;  /* 0x8000000656567221 */ /* 0x000fe20000000000 */
[C---:B------:R-:W-:Y:S01]  /*2d30*/  HMMA.16816.F32 R44, R80.reuse, R48, R44 ;  /* 0x00000030502c723c */ /* 0x040fe2000000182c */
[C---:B------:R-:W-:Y:S02]  /*2d40*/  FMUL R60, R100.reuse, R60 ;  /* 0x0000003c643c7220 */ /* 0x040fe40000400000 */
[----:B------:R-:W-:Y:S02]  /*2d50*/  FMUL R61, R100, R61 ;  /* 0x0000003d643d7220 */ /* 0x000fe40000400000 */
[C---:B------:R-:W-:Y:S02]  /*2d60*/  FMUL R62, R99.reuse, R62 ;  /* 0x0000003e633e7220 */ /* 0x040fe40000400000 */
[----:B------:R-:W-:Y:S01]  /*2d70*/  FMUL R63, R99, R63 ;  /* 0x0000003f633f7220 */ /* 0x000fe20000400000 */
[----:B------:R-:W-:Y:S01]  /*2d80*/  HMMA.16816.F32 R12, R80, R56, R12 ;  /* 0x00000038500c723c */ /* 0x000fe2000000180c */
[----:B------:R-:W-:-:S02]  /*2d90*/  FMUL R65, R65, 1.4426950216293334961 ;  /* 0x3fb8aa3b41417820 */ /* 0x000fc40000400000 */
[----:B------:R-:W-:Y:S02]  /*2da0*/  FMUL R48, R85, 1.4426950216293334961 ;  /* 0x3fb8aa3b55307820 */ /* 0x000fe40000400000 */
[----:B------:R-:W-:Y:S02]  /*2db0*/  FMUL R49, R90, 1.4426950216293334961 ;  /* 0x3fb8aa3b5a317820 */ /* 0x000fe40000400000 */
[----:B------:R-:W-:Y:S02]  /*2dc0*/  FMUL R56, R87, 1.4426950216293334961 ;  /* 0x3fb8aa3b57387820 */ /* 0x000fe40000400000 */
[----:B------:R-:W-:Y:S02]  /*2dd0*/  FMUL R57, R89, 1.4426950216293334961 ;  /* 0x3fb8aa3b59397820 */ /* 0x000fe40000400000 */
[----:B------:R-:W-:Y:S02]  /*2de0*/  FMUL R64, R84, 1.4426950216293334961 ;  /* 0x3fb8aa3b54407820 */ /* 0x000fe40000400000 */
[----:B------:R-:W-:-:S02]  /*2df0*/  FMUL R55, R88, 1.4426950216293334961 ;  /* 0x3fb8aa3b58377820 */ /* 0x000fc40000400000 */
[----:B------:R-:W-:Y:S01]  /*2e00*/  FMUL R52, R86, 1.4426950216293334961 ;  /* 0x3fb8aa3b56347820 */ /* 0x000fe20000400000 */
[----:B------:R-:W-:Y:S01]  /*2e10*/  HMMA.16816.F32 R60, R80, R36, R60 ;  /* 0x00000024503c723c */ /* 0x000fe2000000183c */
[C---:B------:R-:W-:Y:S01]  /*2e20*/  FMUL R32, R100.reuse, R24 ;  /* 0x0000001864207220 */ /* 0x040fe20000400000 */
[----:B------:R-:W-:Y:S01]  /*2e30*/  MUFU.EX2 R65, R65 ;  /* 0x0000004100417308 */ /* 0x000fe20000000800 */
[C---:B------:R-:W-:Y:S02]  /*2e40*/  FMUL R33, R100.reuse, R25 ;  /* 0x0000001964217220 */ /* 0x040fe40000400000 */
[C---:B------:R-:W-:Y:S02]  /*2e50*/  FMUL R34, R99.reuse, R26 ;  /* 0x0000001a63227220 */ /* 0x040fe40000400000 */
[----:B------:R-:W-:Y:S02]  /*2e60*/  FMUL R35, R99, R27 ;  /* 0x0000001b63237220 */ /* 0x000fe40000400000 */
[C---:B------:R-:W-:Y:S01]  /*2e70*/  FMUL R24, R100.reuse, R16 ;  /* 0x0000001064187220 */ /* 0x040fe20000400000 */
[----:B------:R-:W0:Y:S01]  /*2e80*/  MUFU.EX2 R56, R56 ;  /* 0x0000003800387308 */ /* 0x000e220000000800 */
[----:B------:R-:W-:-:S02]  /*2e90*/  FMUL R25, R100, R17 ;  /* 0x0000001164197220 */ /* 0x000fc40000400000 */
[C---:B------:R-:W-:Y:S02]  /*2ea0*/  FMUL R26, R99.reuse, R18 ;  /* 0x00000012631a7220 */ /* 0x040fe40000400000 */
[----:B------:R-:W-:-:S03]  /*2eb0*/  FMUL R27, R99, R19 ;  /* 0x00000013631b7220 */ /* 0x000fc60000400000 */
[----:B------:R-:W-:Y:S01]  /*2ec0*/  MUFU.EX2 R48, R48 ;  /* 0x0000003000307308 */ /* 0x000fe20000000800 */
[C---:B------:R-:W-:Y:S02]  /*2ed0*/  FMUL R40, R100.reuse, R40 ;  /* 0x0000002864287220 */ /* 0x040fe40000400000 */
[----:B------:R-:W-:Y:S02]  /*2ee0*/  FMUL R41, R100, R41 ;  /* 0x0000002964297220 */ /* 0x000fe40000400000 */
[----:B------:R-:W-:-:S03]  /*2ef0*/  FMUL R42, R99, R42 ;  /* 0x0000002a632a7220 */ /* 0x000fc60000400000 */
[----:B------:R-:W-:Y:S01]  /*2f00*/  MUFU.EX2 R49, R49 ;  /* 0x0000003100317308 */ /* 0x000fe20000000800 */
[----:B------:R-:W-:-:S07]  /*2f10*/  FMUL R43, R99, R43 ;  /* 0x0000002b632b7220 */ /* 0x000fce0000400000 */
[----:B------:R-:W-:Y:S01]  /*2f20*/  MUFU.EX2 R57, R57 ;  /* 0x0000003900397308 */ /* 0x000fe20000000800 */
[C---:B------:R-:W-:Y:S07]  /*2f30*/  HMMA.16816.F32 R32, R80.reuse, R68, R32 ;  /* 0x000000445020723c */ /* 0x040fee0000001820 */
[----:B------:R-:W1:Y:S01]  /*2f40*/  MUFU.EX2 R64, R64 ;  /* 0x0000004000407308 */ /* 0x000e620000000800 */
[C---:B-----5:R-:W-:Y:S07]  /*2f50*/  HMMA.16816.F32 R24, R80.reuse, R72, R24 ;  /* 0x000000485018723c */ /* 0x060fee0000001818 */
[----:B------:R-:W-:Y:S08]  /*2f60*/  MUFU.EX2 R55, R55 ;  /* 0x0000003700377308 */ /* 0x000ff00000000800 */
[----:B------:R-:W2:Y:S01]  /*2f70*/  MUFU.EX2 R52, R52 ;  /* 0x0000003400347308 */ /* 0x000ea20000000800 */
[----:B---3--:R-:W-:Y:S01]  /*2f80*/  HMMA.16816.F32 R40, R80, R8, R40 ;  /* 0x000000085028723c */ /* 0x008fe20000001828 */
[----:B0-----:R-:W-:-:S02]  /*2f90*/  F2FP.PACK_AB R16, R56, R65 ;  /* 0x000000413810723e */ /* 0x001fc400000000ff */
[----:B-1----:R-:W-:Y:S02]  /*2fa0*/  F2FP.PACK_AB R17, R64, R57 ;  /* 0x000000394011723e */ /* 0x002fe400000000ff */
[----:B------:R-:W-:Y:S01]  /*2fb0*/  F2FP.PACK_AB R18, R49, R48 ;  /* 0x000000303112723e */ /* 0x000fe200000000ff */
[----:B------:R-:W-:Y:S01]  /*2fc0*/  FADD R97, R98, R97 ;  /* 0x0000006162617221 */ /* 0x000fe20000000000 */
[----:B--2---:R-:W-:-:S03]  /*2fd0*/  F2FP.PACK_AB R19, R52, R55 ;  /* 0x000000373413723e */ /* 0x004fc600000000ff */
[----:B------:R-:W-:Y:S01]  /*2fe0*/  FADD R95, R95, R97 ;  /* 0x000000615f5f7221 */ /* 0x000fe20000000000 */
[----:B------:R-:W-:Y:S03]  /*2ff0*/  HMMA.16816.F32 R28, R80, R76, R28 ;  /* 0x0000004c501c723c */ /* 0x000fe6000000181c */
[----:B------:R-:W-:-:S05]  /*3000*/  FADD R95, R101, R95 ;  /* 0x0000005f655f7221 */ /* 0x000fca0000000000 */
[C---:B------:R-:W-:Y:S01]  /*3010*/  HMMA.16816.F32 R60, R16.reuse, R38, R60 ;  /* 0x00000026103c723c */ /* 0x040fe2000000183c */
[----:B------:R-:W0:Y:S01]  /*3020*/  LDSM.16.M88.4 R36, [R123+0x8000] ;  /* 0x008000007b24783b */ /* 0x000e220000000200 */
[--C-:B------:R-:W-:Y:S02]  /*3030*/  FADD R83, R91, -R4.reuse ;  /* 0x800000045b537221 */ /* 0x100fe40000000000 */
[--C-:B------:R-:W-:Y:S02]  /*3040*/  FADD R110, R110, -R4.reuse ;  /* 0x800000046e6e7221 */ /* 0x100fe40000000000 */
[--C-:B------:R-:W-:Y:S02]  /*3050*/  FADD R107, R107, -R4.reuse ;  /* 0x800000046b6b7221 */ /* 0x100fe40000000000 */
[----:B------:R-:W-:Y:S01]  /*3060*/  FADD R108, R108, -R4 ;  /* 0x800000046c6c7221 */ /* 0x000fe20000000000 */
[----:B------:R-:W-:Y:S01]  /*3070*/  HMMA.16816.F32 R68, R16, R70, R32 ;  /* 0x000000461044723c */ /* 0x000fe20000001820 */
[--C-:B------:R-:W-:Y:S01]  /*3080*/  FADD R92, R92, -R6.reuse ;  /* 0x800000065c5c7221 */ /* 0x100fe20000000000 */
[----:B------:R-:W1:Y:S01]  /*3090*/  LDSM.16.M88.4 R32, [R123+0x8400] ;  /* 0x008400007b20783b */ /* 0x000e620000000200 */
[----:B------:R-:W-:-:S02]  /*30a0*/  FADD R81, R112, -R6 ;  /* 0x8000000670517221 */ /* 0x000fc40000000000 */
[--C-:B------:R-:W-:Y:S02]  /*30b0*/  FADD R106, R106, -R6.reuse ;  /* 0x800000066a6a7221 */ /* 0x100fe40000000000 */
[----:B------:R-:W-:Y:S01]  /*30c0*/  FADD R111, R111, -R6 ;  /* 0x800000066f6f7221 */ /* 0x000fe20000000000 */
[----:B------:R-:W-:Y:S01]  /*30d0*/  HMMA.16816.F32 R72, R16, R74, R24 ;  /* 0x0000004a1048723c */ /* 0x000fe20000001818 */
[----:B------:R-:W-:Y:S02]  /*30e0*/  FADD R93, R94, R93 ;  /* 0x0000005d5e5d7221 */ /* 0x000fe40000000000 */
[----:B------:R-:W-:-:S04]  /*30f0*/  FMUL R83, R83, 1.4426950216293334961 ;  /* 0x3fb8aa3b53537820 */ /* 0x000fc80000400000 */
[----:B------:R-:W-:Y:S01]  /*3100*/  FADD R24, R57, R95 ;  /* 0x0000005f39187221 */ /* 0x000fe20000000000 */
[----:B------:R-:W-:Y:S01]  /*3110*/  HMMA.16816.F32 R40, R16, R10, R40 ;  /* 0x0000000a1028723c */ /* 0x000fe20000001828 */
[----:B------:R-:W-:Y:S02]  /*3120*/  FMUL R53, R110, 1.4426950216293334961 ;  /* 0x3fb8aa3b6e357820 */ /* 0x000fe40000400000 */
[----:B------:R-:W-:Y:S02]  /*3130*/  FMUL R54, R92, 1.4426950216293334961 ;  /* 0x3fb8aa3b5c367820 */ /* 0x000fe40000400000 */
[----:B------:R-:W-:Y:S02]  /*3140*/  FMUL R81, R81, 1.4426950216293334961 ;  /* 0x3fb8aa3b51517820 */ /* 0x000fe40000400000 */
[----:B------:R-:W-:Y:S02]  /*3150*/  FMUL R11, R107, 1.4426950216293334961 ;  /* 0x3fb8aa3b6b0b7820 */ /* 0x000fe40000400000 */
[----:B------:R-:W-:-:S02]  /*3160*/  FMUL R10, R108, 1.4426950216293334961 ;  /* 0x3fb8aa3b6c0a7820 */ /* 0x000fc40000400000 */
[----:B------:R-:W-:Y:S02]  /*3170*/  FMUL R82, R106, 1.4426950216293334961 ;  /* 0x3fb8aa3b6a527820 */ /* 0x000fe40000400000 */
[----:B------:R-:W-:Y:S02]  /*3180*/  FMUL R84, R111, 1.4426950216293334961 ;  /* 0x3fb8aa3b6f547820 */ /* 0x000fe40000400000 */
[----:B------:R-:W-:Y:S02]  /*3190*/  FADD R93, R96, R93 ;  /* 0x0000005d605d7221 */ /* 0x000fe40000000000 */
[----:B------:R-:W-:Y:S01]  /*31a0*/  FADD R24, R64, R24 ;  /* 0x0000001840187221 */ /* 0x000fe20000000000 */
[----:B------:R-:W-:Y:S01]  /*31b0*/  HMMA.16816.F32 R44, R16, R50, R44 ;  /* 0x00000032102c723c */ /* 0x000fe2000000182c */
[----:B------:R-:W-:Y:S01]  /*31c0*/  FADD R93, R109, R93 ;  /* 0x0000005d6d5d7221 */ /* 0x000fe20000000000 */
[----:B------:R-:W-:Y:S01]  /*31d0*/  MUFU.EX2 R83, R83 ;  /* 0x0000005300537308 */ /* 0x000fe20000000800 */
[----:B------:R-:W-:-:S02]  /*31e0*/  FADD R55, R55, R24 ;  /* 0x0000001837377221 */ /* 0x000fc40000000000 */
[----:B------:R-:W2:Y:S01]  /*31f0*/  LDSM.16.M88.4 R24, [R123+0x8c00] ;  /* 0x008c00007b18783b */ /* 0x000ea20000000200 */
[----:B------:R-:W-:-:S04]  /*3200*/  FADD R65, R65, R93 ;  /* 0x0000005d41417221 */ /* 0x000fc80000000000 */
[----:B------:R-:W3:Y:S01]  /*3210*/  MUFU.EX2 R53, R53 ;  /* 0x0000003500357308 */ /* 0x000ee20000000800 */
[----:B------:R-:W-:-:S07]  /*3220*/  FADD R56, R56, R65 ;  /* 0x0000004138387221 */ /* 0x000fce0000000000 */
[----:B------:R-:W-:Y:S08]  /*3230*/  MUFU.EX2 R11, R11 ;  /* 0x0000000b000b7308 */ /* 0x000ff00000000800 */
[----:B------:R-:W4:Y:S08]  /*3240*/  MUFU.EX2 R10, R10 ;  /* 0x0000000a000a7308 */ /* 0x000f300000000800 */
[----:B------:R-:W-:Y:S08]  /*3250*/  MUFU.EX2 R54, R54 ;  /* 0x0000003600367308 */ /* 0x000ff00000000800 */
[----:B------:R-:W5:Y:S08]  /*3260*/  MUFU.EX2 R81, R81 ;  /* 0x0000005100517308 */ /* 0x000f700000000800 */
[----:B------:R-:W-:Y:S08]  /*3270*/  MUFU.EX2 R82, R82 ;  /* 0x0000005200527308 */ /* 0x000ff00000000800 */
[----:B------:R-:W0:Y:S01]  /*3280*/  MUFU.EX2 R84, R84 ;  /* 0x0000005400547308 */ /* 0x000e220000000800 */
[C---:B------:R-:W-:Y:S01]  /*3290*/  HMMA.16816.F32 R76, R16.reuse, R78, R28 ;  /* 0x0000004e104c723c */ /* 0x040fe2000000181c */
[----:B------:R-:W1:Y:S01]  /*32a0*/  LDSM.16.M88.4 R28, [R123+0x8800] ;  /* 0x008800007b1c783b */ /* 0x000e620000000200 */
[----:B------:R-:W-:Y:S01]  /*32b0*/  FADD R56, R48, R56 ;  /* 0x0000003830387221 */ /* 0x000fe20000000000 */
[----:B---3--:R-:W-:Y:S01]  /*32c0*/  F2FP.PACK_AB R48, R53, R83 ;  /* 0x000000533530723e */ /* 0x008fe200000000ff */
[----:B------:R-:W-:Y:S01]  /*32d0*/  FADD R104, R104, -R4 ;  /* 0x8000000468687221 */ /* 0x000fe20000000000 */
[----:B----4-:R-:W-:Y:S01]  /*32e0*/  F2FP.PACK_AB R50, R10, R11 ;  /* 0x0000000b0a32723e */ /* 0x010fe200000000ff */
[----:B------:R-:W-:Y:S01]  /*32f0*/  FADD R86, R49, R56 ;  /* 0x0000003831567221 */ /* 0x000fe20000000000 */
[----:B-----5:R-:W-:Y:S01]  /*3300*/  F2FP.PACK_AB R49, R81, R54 ;  /* 0x000000365131723e */ /* 0x020fe200000000ff */
[----:B------:R-:W-:Y:S01]  /*3310*/  HMMA.16816.F32 R64, R16, R66, R20 ;  /* 0x000000421040723c */ /* 0x000fe20000001814 */
[----:B------:R-:W-:Y:S01]  /*3320*/  FMUL R8, R104, 1.4426950216293334961 ;  /* 0x3fb8aa3b68087820 */ /* 0x000fe20000400000 */
[----:B------:R-:W-:Y:S01]  /*3330*/  LDSM.16.M88.4 R20, [R123+0x9000] ;  /* 0x009000007b14783b */ /* 0x000fe20000000200 */
[----:B------:R-:W-:Y:S01]  /*3340*/  FADD R105, R105, -R4 ;  /* 0x8000000469697221 */ /* 0x000fe20000000000 */
[----:B0-----:R-:W-:-:S04]  /*3350*/  F2FP.PACK_AB R51, R84, R82 ;  /* 0x000000525433723e */ /* 0x001fc800000000ff */
[----:B------:R-:W-:Y:S01]  /*3360*/  HMMA.16816.F32 R56, R16, R58, R12 ;  /* 0x0000003a1038723c */ /* 0x000fe2000000180c */
[----:B------:R-:W0:Y:S01]  /*3370*/  LDSM.16.M88.4 R16, [R123+0x9400] ;  /* 0x009400007b10783b */ /* 0x000e220000000200 */
[----:B------:R-:W-:Y:S02]  /*3380*/  FADD R117, R117, -R6 ;  /* 0x8000000675757221 */ /* 0x000fe40000000000 */
[----:B------:R-:W-:-:S03]  /*3390*/  FADD R55, R52, R55 ;  /* 0x0000003734377221 */ /* 0x000fc60000000000 */
[----:B------:R-:W-:Y:S01]  /*33a0*/  FADD R12, R116, -R6 ;  /* 0x80000006740c7221 */ /* 0x000fe20000000000 */
[----:B------:R-:W-:Y:S01]  /*33b0*/  HMMA.16816.F32 R44, R48, R36, R44 ;  /* 0x00000024302c723c */ /* 0x000fe2000000182c */
[----:B------:R-:W-:Y:S02]  /*33c0*/  FMUL R9, R105, 1.4426950216293334961 ;  /* 0x3fb8aa3b69097820 */ /* 0x000fe40000400000 */
[----:B------:R-:W-:Y:S02]  /*33d0*/  FMUL R12, R12, 1.4426950216293334961 ;  /* 0x3fb8aa3b0c0c7820 */ /* 0x000fe40000400000 */
[----:B------:R-:W-:Y:S02]  /*33e0*/  FADD R113, R113, -R4 ;  /* 0x8000000471717221 */ /* 0x000fe40000000000 */
[----:B------:R-:W-:Y:S01]  /*33f0*/  FMUL R36, R117, 1.4426950216293334961 ;  /* 0x3fb8aa3b75247820 */ /* 0x000fe20000400000 */
[----:B------:R-:W3:Y:S01]  /*3400*/  MUFU.EX2 R8, R8 ;  /* 0x0000000800087308 */ /* 0x000ee20000000800 */
[----:B------:R-:W-:-:S02]  /*3410*/  FADD R86, R83, R86 ;  /* 0x0000005653567221 */ /* 0x000fc40000000000 */
[----:B------:R-:W-:Y:S02]  /*3420*/  FADD R55, R54, R55 ;  /* 0x0000003736377221 */ /* 0x000fe40000000000 */
[----:B------:R-:W-:-:S03]  /*3430*/  FADD R118, R118, -R6 ;  /* 0x8000000676767221 */ /* 0x000fc60000000000 */
[----:B------:R4:W5:Y:S01]  /*3440*/  MUFU.EX2 R83, R12 ;  /* 0x0000000c00537308 */ /* 0x0009620000000800 */
[----:B------:R-:W-:Y:S02]  /*3450*/  FMUL R80, R113, 1.4426950216293334961 ;  /* 0x3fb8aa3b71507820 */ /* 0x000fe40000400000 */
[----:B------:R-:W-:Y:S02]  /*3460*/  FADD R85, R114, -R4 ;  /* 0x8000000472557221 */ /* 0x000fe40000000000 */
[----:B------:R-:W-:Y:S02]  /*3470*/  FADD R119, R119, -R6 ;  /* 0x8000000677777221 */ /* 0x000fe40000000000 */
[----:B------:R-:W-:Y:S01]  /*3480*/  FADD R86, R53, R86 ;  /* 0x0000005635567221 */ /* 0x000fe20000000000 */
[----:B------:R-:W0:Y:S01]  /*3490*/  MUFU.EX2 R9, R9 ;  /* 0x0000000900097308 */ /* 0x000e220000000800 */
[----:B------:R-:W-:Y:S01]  /*34a0*/  FADD R81, R81, R55 ;  /* 0x0000003751517221 */ /* 0x000fe20000000000 */
[----:B-1----:R-:W-:Y:S01]  /*34b0*/  HMMA.16816.F32 R40, R48, R32, R40 ;  /* 0x000000203028723c */ /* 0x002fe20000001828 */
[----:B------:R-:W-:Y:S01]  /*34c0*/  FMUL R118, R118, 1.4426950216293334961 ;  /* 0x3fb8aa3b76767820 */ /* 0x000fe20000400000 */
[----:B----4-:R-:W1:Y:S01]  /*34d0*/  LDSM.16.M88.4 R12, [R123+0x9800] ;  /* 0x009800007b0c783b */ /* 0x010e620000000200 */
[----:B------:R-:W-:-:S03]  /*34e0*/  FMUL R85, R85, 1.4426950216293334961 ;  /* 0x3fb8aa3b55557820 */ /* 0x000fc60000400000 */
[----:B------:R-:W4:Y:S01]  /*34f0*/  MUFU.EX2 R36, R36 ;  /* 0x0000002400247308 */ /* 0x000f220000000800 */
[----:B------:R-:W1:Y:S01]  /*3500*/  LDSM.16.M88.4 R52, [R123+0x9c00] ;  /* 0x009c00007b34783b */ /* 0x000e620000000200 */
[----:B------:R-:W-:Y:S02]  /*3510*/  FMUL R32, R119, 1.4426950216293334961 ;  /* 0x3fb8aa3b77207820 */ /* 0x000fe40000400000 */
[----:B------:R-:W-:Y:S02]  /*3520*/  FADD R86, R11, R86 ;  /* 0x000000560b567221 */ /* 0x000fe40000000000 */
[----:B------:R-:W-:Y:S02]  /*3530*/  FADD R81, R82, R81 ;  /* 0x0000005152517221 */ /* 0x000fe40000000000 */
[----:B------:R-:W0:Y:S01]  /*3540*/  MUFU.EX2 R80, R80 ;  /* 0x0000005000507308 */ /* 0x000e220000000800 */
[----:B------:R-:W-:Y:S02]  /*3550*/  FADD R86, R10, R86 ;  /* 0x000000560a567221 */ /* 0x000fe40000000000 */
[----:B------:R-:W-:-:S05]  /*3560*/  FADD R84, R84, R81 ;  /* 0x0000005154547221 */ /* 0x000fca0000000000 */
[----:B------:R-:W0:Y:S01]  /*3570*/  MUFU.EX2 R11, R118 ;  /* 0x00000076000b7308 */ /* 0x000e220000000800 */
[----:B--2---:R-:W-:Y:S01]  /*3580*/  HMMA.16816.F32 R68, R48, R24, R68 ;  /* 0x000000183044723c */ /* 0x004fe20000001844 */
[----:B---3--:R-:W-:-:S06]  /*3590*/  FADD R10, R8, R86 ;  /* 0x00000056080a7221 */ /* 0x008fcc0000000000 */
[----:B------:R-:W2:Y:S01]  /*35a0*/  MUFU.EX2 R85, R85 ;  /* 0x0000005500557308 */ /* 0x000ea20000000800 */
[----:B-----5:R-:W-:-:S07]  /*35b0*/  FADD R24, R83, R84 ;  /* 0x0000005453187221 */ /* 0x020fce0000000000 */
[----:B------:R-:W3:Y:S01]  /*35c0*/  MUFU.EX2 R32, R32 ;  /* 0x0000002000207308 */ /* 0x000ee20000000800 */
[----:B0-----:R-:W-:Y:S02]  /*35d0*/  FADD R10, R9, R10 ;  /* 0x0000000a090a7221 */ /* 0x001fe40000000000 */
[----:B----4-:R-:W-:Y:S01]  /*35e0*/  FADD R24, R36, R24 ;  /* 0x0000001824187221 */ /* 0x010fe20000000000 */
[----:B------:R-:W-:Y:S01]  /*35f0*/  HMMA.16816.F32 R60, R48, R28, R60 ;  /* 0x0000001c303c723c */ /* 0x000fe2000000183c */
[----:B------:R-:W-:-:S06]  /*3600*/  FADD R10, R80, R10 ;  /* 0x0000000a500a7221 */ /* 0x000fcc0000000000 */
[----:B------:R-:W-:Y:S02]  /*3610*/  FADD R29, R11, R24 ;  /* 0x000000180b1d7221 */ /* 0x000fe40000000000 */
[----:B--2---:R-:W-:Y:S02]  /*3620*/  FADD R28, R85, R10 ;  /* 0x0000000a551c7221 */ /* 0x004fe40000000000 */
[----:B---3--:R-:W-:Y:S01]  /*3630*/  FADD R29, R32, R29 ;  /* 0x0000001d201d7221 */ /* 0x008fe20000000000 */
[C---:B------:R-:W-:Y:S02]  /*3640*/  HMMA.16816.F32 R72, R48.reuse, R16, R72 ;  /* 0x000000103048723c */ /* 0x040fe40000001848 */
[----:B------:R-:W0:Y:S04]  /*3650*/  SHFL.BFLY PT, R16, R28, 0x2, 0x1f ;  /* 0x0c401f001c107f89 */ /* 0x000e2800000e0000 */
[----:B------:R-:W2:Y:S04]  /*3660*/  SHFL.BFLY PT, R17, R29, 0x2, 0x1f ;  /* 0x0c401f001d117f89 */ /* 0x000ea800000e0000 */
[----:B------:R-:W3:Y:S01]  /*3670*/  S2R R102, SR_CTAID.X ;  /* 0x0000000000667919 */ /* 0x000ee20000002500 */
[----:B------:R-:W-:Y:S01]  /*3680*/  HMMA.16816.F32 R76, R48, R20, R76 ;  /* 0x00000014304c723c */ /* 0x000fe2000000184c */
[----:B------:R-:W-:-:S02]  /*3690*/  F2FP.PACK_AB R8, R9, R8 ;  /* 0x000000080908723e */ /* 0x000fc400000000ff */
[----:B------:R-:W-:-:S05]  /*36a0*/  F2FP.PACK_AB R9, R36, R83 ;  /* 0x000000532409723e */ /* 0x000fca00000000ff */
[----:B-1----:R-:W-:Y:S01]  /*36b0*/  HMMA.16816.F32 R64, R48, R12, R64 ;  /* 0x0000000c3040723c */ /* 0x002fe20000001840 */
[----:B------:R-:W-:Y:S02]  /*36c0*/  F2FP.PACK_AB R10, R85, R80 ;  /* 0x00000050550a723e */ /* 0x000fe400000000ff */
[----:B------:R-:W-:-:S05]  /*36d0*/  F2FP.PACK_AB R11, R32, R11 ;  /* 0x0000000b200b723e */ /* 0x000fca00000000ff */
[----:B------:R-:W-:Y:S01]  /*36e0*/  HMMA.16816.F32 R56, R48, R52, R56 ;  /* 0x000000343038723c */ /* 0x000fe20000001838 */
[----:B0-----:R-:W-:Y:S01]  /*36f0*/  FADD R28, R28, R16 ;  /* 0x000000101c1c7221 */ /* 0x001fe20000000000 */
[----:B------:R-:W-:-:S06]  /*3700*/  UIADD3 UR4, UP0, UR4, 0x40, URZ ;  /* 0x0000004004047890 */ /* 0x000fcc000ff1e03f */
[----:B------:R-:W-:Y:S01]  /*3710*/  HMMA.16816.F32 R60, R8, R30, R60 ;  /* 0x0000001e083c723c */ /* 0x000fe2000000183c */
[----:B---3--:R-:W-:-:S06]  /*3720*/  SHF.L.U32 R102, R102, 0x8, RZ ;  /* 0x0000000866667819 */ /* 0x008fcc00000006ff */
[----:B--2---:R-:W-:Y:S02]  /*3730*/  FADD R30, R29, R17 ;  /* 0x000000111d1e7221 */ /* 0x004fe40000000000 */
[----:B------:R-:W0:Y:S01]  /*3740*/  SHFL.BFLY PT, R29, R28, 0x1, 0x1f ;  /* 0x0c201f001c1d7f89 */ /* 0x000e2200000e0000 */
[----:B------:R-:W-:-:S03]  /*3750*/  UIADD3.X UR5, URZ, UR5, URZ, UP0, !UPT ;  /* 0x000000053f057290 */ /* 0x000fc600087fe43f */
[----:B------:R-:W1:Y:S01]  /*3760*/  SHFL.BFLY PT, R31, R30, 0x1, 0x1f ;  /* 0x0c201f001e1f7f89 */ /* 0x000e6200000e0000 */
[----:B------:R-:W-:Y:S01]  /*3770*/  IADD3 R102, R102, 0x100, RZ ;  /* 0x0000010066667810 */ /* 0x000fe20007ffe0ff */
[----:B------:R-:W-:Y:S03]  /*3780*/  HMMA.16816.F32 R44, R8, R38, R44 ;  /* 0x00000026082c723c */ /* 0x000fe6000000182c */
[----:B------:R-:W-:-:S05]  /*3790*/  ISETP.LE.U32.AND P0, PT, R102, UR4, PT ;  /* 0x0000000466007c0c */ /* 0x000fca000bf03070 */
[C---:B------:R-:W-:Y:S08]  /*37a0*/  HMMA.16816.F32 R40, R8.reuse, R34, R40 ;  /* 0x000000220828723c */ /* 0x040ff00000001828 */
[C---:B------:R-:W-:Y:S08]  /*37b0*/  HMMA.16816.F32 R24, R8.reuse, R26, R68 ;  /* 0x0000001a0818723c */ /* 0x040ff00000001844 */
[C---:B------:R-:W-:Y:S08]  /*37c0*/  HMMA.16816.F32 R20, R8.reuse, R22, R76 ;  /* 0x000000160814723c */ /* 0x040ff0000000184c */
[C---:B------:R-:W-:Y:S08]  /*37d0*/  HMMA.16816.F32 R16, R8.reuse, R18, R72 ;  /* 0x000000120810723c */ /* 0x040ff00000001848 */
[C---:B------:R-:W-:Y:S08]  /*37e0*/  HMMA.16816.F32 R12, R8.reuse, R14, R64 ;  /* 0x0000000e080c723c */ /* 0x040ff00000001840 */
[----:B------:R-:W-:Y:S07]  /*37f0*/  HMMA.16816.F32 R52, R8, R54, R56 ;  /* 0x000000360834723c */ /* 0x000fee0000001838 */
[----:B------:R-:W-:-:S05]  /*3800*/  IMAD.U32 R8, RZ, RZ, UR5 ;  /* 0x00000005ff087e24 */ /* 0x000fca000f8e00ff */
[----:B------:R-:W-:Y:S01]  /*3810*/  ISETP.GE.U32.AND.EX P0, PT, R8, RZ, PT, P0 ;  /* 0x000000ff0800720c */ /* 0x000fe20003f06100 */
[----:B------:R-:W-:Y:S02]  /*3820*/  IMAD.MOV.U32 R9, RZ, RZ, 0x40 ;  /* 0x00000040ff097424 */ /* 0x000fe400078e00ff */
[----:B0-----:R-:W-:Y:S02]  /*3830*/  FADD R29, R28, R29 ;  /* 0x0000001d1c1d7221 */ /* 0x001fe40000000000 */
[----:B-1----:R-:W-:Y:S02]  /*3840*/  FADD R8, R30, R31 ;  /* 0x0000001f1e087221 */ /* 0x002fe40000000000 */
[C---:B------:R-:W-:Y:S02]  /*3850*/  IMAD R0, R9.reuse, c[0x0][0x1b4], R0 ;  /* 0x00006d0009007a24 */ /* 0x040fe400078e0200 */
[----:B------:R-:W-:Y:S02]  /*3860*/  IMAD R5, R9, c[0x0][0x1a4], R5 ;  /* 0x0000690009057a24 */ /* 0x000fe400078e0205 */
[----:B------:R-:W-:-:S02]  /*3870*/  FFMA R122, R100, R122, R29 ;  /* 0x0000007a647a7223 */ /* 0x000fc4000000001d */
[----:B------:R-:W-:Y:S02]  /*3880*/  FFMA R121, R99, R121, R8 ;  /* 0x0000007963797223 */ /* 0x000fe40000000008 */
[----:B------:R-:W-:Y:S02]  /*3890*/  IMAD.MOV.U32 R11, RZ, RZ, R4 ;  /* 0x000000ffff0b7224 */ /* 0x000fe400078e0004 */
[----:B------:R-:W-:Y:S01]  /*38a0*/  IMAD.MOV.U32 R115, RZ, RZ, R6 ;  /* 0x000000ffff737224 */ /* 0x000fe200078e0006 */
[----:B------:R-:W-:Y:S01]  /*38b0*/  @P0 CALL.REL.NOINC `(.L_x_1) ;  /* 0x0000001000000944 */ /* 0x000fe20003c00000 */
[----:B------:R-:W-:Y:S05]  /*38c0*/  BRA `(.L_x_2) ;  /* 0xffffdc8000007947 */ /* 0x000fea000383ffff */
.L_x_1:
[----:B------:R-:W-:Y:S01]  /*38d0*/  MOV R0, R4 ;  /* 0x0000000400007202 */ /* 0x000fe20000000f00 */
[----:B------:R-:W-:Y:S02]  /*38e0*/  IMAD.MOV.U32 R2, RZ, RZ, R6 ;  /* 0x000000ffff027224 */ /* 0x000fe400078e0006 */
.L_x_0:
[----:B------:R-:W0:Y:S01]  /*38f0*/  S2R R3, SR_TID.X ;  /* 0x0000000000037919 */ /* 0x000e220000002100 */
[----:B------:R-:W-:Y:S01]  /*3900*/  IMAD.MOV.U32 R34, RZ, RZ, R23 ;  /* 0x000000ffff227224 */ /* 0x000fe200078e0017 */
[C---:B------:R-:W-:Y:S01]  /*3910*/  FSETP.GEU.AND P2, PT, R122.reuse, 1.175494350822287508e-38, PT ;  /* 0x008000007a00780b */ /* 0x040fe20003f4e000 */
[----:B------:R-:W-:Y:S01]  /*3920*/  FMUL R23, R122, 8388608 ;  /* 0x4b0000007a177820 */ /* 0x000fe20000400000 */
[----:B------:R-:W1:Y:S01]  /*3930*/  S2R R92, SR_TID.X ;  /* 0x00000000005c7919 */ /* 0x000e620000002100 */
[----:B------:R-:W-:Y:S01]  /*3940*/  IMAD.MOV.U32 R5, RZ, RZ, R24 ;  /* 0x000000ffff057224 */ /* 0x000fe200078e0018 */
[C---:B------:R-:W-:Y:S01]  /*3950*/  FSETP.GEU.AND P3, PT, R121.reuse, 1.175494350822287508e-38, PT ;  /* 0x008000007900780b */ /* 0x040fe20003f6e000 */
[----:B------:R-:W-:Y:S01]  /*3960*/  FMUL R24, R121, 8388608 ;  /* 0x4b00000079187820 */ /* 0x000fe20000400000 */
[----:B------:R-:W-:Y:S01]  /*3970*/  FSEL R23, R23, R122, !P2 ;  /* 0x0000007a17177208 */ /* 0x000fe20005000000 */
[----:B------:R-:W-:Y:S01]  /*3980*/  IMAD.MOV.U32 R49, RZ, RZ, R17 ;  /* 0x000000ffff317224 */ /* 0x000fe200078e0011 */
[----:B------:R-:W-:Y:S01]  /*3990*/  FSETP.GT.AND P1, PT, |R121|, 8.50705917302346158658e+37, PT ;  /* 0x7e8000007900780b */ /* 0x000fe20003f24200 */
[----:B------:R-:W2:Y:S01]  /*39a0*/  S2R R30, SR_TID.X ;  /* 0x00000000001e7919 */ /* 0x000ea20000002100 */
[----:B------:R-:W-:Y:S01]  /*39b0*/  FSEL R24, R24, R121, !P3 ;  /* 0x0000007918187208 */ /* 0x000fe20005800000 */
[----:B------:R-:W-:Y:S01]  /*39c0*/  IMAD.MOV.U32 R17, RZ, RZ, R13 ;  /* 0x000000ffff117224 */ /* 0x000fe200078e000d */
[----:B------:R-:W-:Y:S01]  /*39d0*/  MOV R57, R21 ;  /* 0x0000001500397202 */ /* 0x000fe20000000f00 */
[----:B------:R-:W3:Y:S01]  /*39e0*/  S2R R89, SR_CTAID.X ;  /* 0x0000000000597919 */ /* 0x000ee20000002500 */
[----:B------:R-:W-:Y:S01]  /*39f0*/  IMAD.MOV.U32 R50, RZ, RZ, R42 ;  /* 0x000000ffff327224 */ /* 0x000fe200078e002a */
[----:B------:R-:W-:Y:S01]  /*3a00*/  MOV R42, R63 ;  /* 0x0000003f002a7202 */ /* 0x000fe20000000f00 */
[----:B------:R-:W-:Y:S01]  /*3a10*/  IMAD.MOV.U32 R51, RZ, RZ, R16 ;  /* 0x000000ffff337224 */ /* 0x000fe200078e0010 */
[----:B------:R-:W4:Y:S01]  /*3a20*/  S2R R91, SR_CTAID.Y ;  /* 0x00000000005b7919 */ /* 0x000f220000002600 */
[----:B------:R-:W-:Y:S01]  /*3a30*/  IMAD.MOV.U32 R48, RZ, RZ, R62 ;  /* 0x000000ffff307224 */ /* 0x000fe200078e003e */
[----:B------:R-:W-:Y:S01]  /*3a40*/  FSEL R62, RZ, -23, P2 ;  /* 0xc1b80000ff3e7808 */ /* 0x000fe20001000000 */
[----:B------:R-:W-:Y:S01]  /*3a50*/  IMAD.MOV.U32 R16, RZ, RZ, R14 ;  /* 0x000000ffff107224 */ /* 0x000fe200078e000e */
[----:B------:R-:W-:Y:S01]  /*3a60*/  FSETP.GT.AND P2, PT, |R122|, 8.50705917302346158658e+37, PT ;  /* 0x7e8000007a00780b */ /* 0x000fe20003f44200 */
[----:B------:R-:W-:Y:S01]  /*3a70*/  IMAD.MOV.U32 R32, RZ, RZ, R15 ;  /* 0x000000ffff207224 */ /* 0x000fe200078e000f */
[C---:B0-----:R-:W-:Y:S01]  /*3a80*/  LOP3.LUT R4, R3.reuse, 0x1c, RZ, 0xc0, !PT ;  /* 0x0000001c03047812 */ /* 0x041fe200078ec0ff */
[----:B------:R-:W-:Y:S01]  /*3a90*/  IMAD.MOV.U32 R38, RZ, RZ, R26 ;  /* 0x000000ffff267224 */ /* 0x000fe200078e001a */
[----:B------:R-:W-:Y:S01]  /*3aa0*/  LOP3.LUT R3, R3, 0x1e0, RZ, 0xc0, !PT ;  /* 0x000001e003037812 */ /* 0x000fe200078ec0ff */
[C---:B-1----:R-:W-:Y:S01]  /*3ab0*/  IMAD.SHL.U32 R9, R92.reuse, 0x4, RZ ;  /* 0x000000045c097824 */ /* 0x042fe200078e00ff */
[----:B------:R-:W-:Y:S01]  /*3ac0*/  SHF.L.U32 R8, R92, 0x3, RZ ;  /* 0x000000035c087819 */ /* 0x000fe200000006ff */
[----:B------:R-:W-:Y:S01]  /*3ad0*/  IMAD.MOV.U32 R28, RZ, RZ, R27 ;  /* 0x000000ffff1c7224 */ /* 0x000fe200078e001b */
[----:B------:R-:W-:Y:S01]  /*3ae0*/  SHF.R.U32.HI R13, RZ, 0x1, R92 ;  /* 0x00000001ff0d7819 */ /* 0x000fe2000001165c */
[----:B------:R-:W-:Y:S01]  /*3af0*/  IMAD R29, R3, 0x2, R4 ;  /* 0x00000002031d7824 */ /* 0x000fe200078e0204 */
[----:B------:R-:W-:Y:S01]  /*3b00*/  IADD3 R3, R23, -0x3f3504f3, RZ ;  /* 0xc0cafb0d17037810 */ /* 0x000fe20007ffe0ff */
[----:B------:R-:W-:Y:S01]  /*3b10*/  IMAD.MOV.U32 R36, RZ, RZ, R22 ;  /* 0x000000ffff247224 */ /* 0x000fe200078e0016 */
[----:B------:R-:W-:Y:S01]  /*3b20*/  LOP3.LUT R8, R8, 0x38, RZ, 0xc0, !PT ;  /* 0x0000003808087812 */ /* 0x000fe200078ec0ff */
[----:B------:R-:W-:Y:S01]  /*3b30*/  IMAD.SHL.U32 R7, R92, 0x400, RZ ;  /* 0x000004005c077824 */ /* 0x000fe200078e00ff */
[----:B------:R-:W-:Y:S01]  /*3b40*/  LOP3.LUT R6, R3, 0xff800000, RZ, 0xc0, !PT ;  /* 0xff80000003067812 */ /* 0x000fe200078ec0ff */
[----:B------:R-:W-:Y:S01]  /*3b50*/  @P1 FMUL R55, R55, 0.25 ;  /* 0x3e80000037371820 */ /* 0x000fe20000400000 */
[----:B------:R-:W-:Y:S01]  /*3b60*/  IADD3 R3, R24, -0x3f3504f3, RZ ;  /* 0xc0cafb0d18037810 */ /* 0x000fe20007ffe0ff */
[----:B------:R-:W-:Y:S01]  /*3b70*/  @P1 FMUL R54, R54, 0.25 ;  /* 0x3e80000036361820 */ /* 0x000fe20000400000 */
[----:B------:R-:W-:Y:S01]  /*3b80*/  LOP3.LUT R15, R9, 0x3c0, RZ, 0xc0, !PT ;  /* 0x000003c0090f7812 */ /* 0x000fe200078ec0ff */
[----:B------:R-:W-:Y:S01]  /*3b90*/  @P1 FMUL R32, R32, 0.25 ;  /* 0x3e80000020201820 */ /* 0x000fe20000400000 */
[----:B------:R-:W-:Y:S01]  /*3ba0*/  LOP3.LUT R14, R13, 0x4, RZ, 0xc0, !PT ;  /* 0x000000040d0e7812 */ /* 0x000fe200078ec0ff */
[----:B------:R-:W-:Y:S01]  /*3bb0*/  @P1 FMUL R16, R16, 0.25 ;  /* 0x3e80000010101820 */ /* 0x000fe20000400000 */
[----:B------:R-:W-:Y:S01]  /*3bc0*/  LOP3.LUT R9, R3, 0xff800000, RZ, 0xc0, !PT ;  /* 0xff80000003097812 */ /* 0x000fe200078ec0ff */
[----:B------:R-:W-:Y:S01]  /*3bd0*/  @P1 FMUL R19, R19, 0.25 ;  /* 0x3e80000013131820 */ /* 0x000fe20000400000 */
[----:B------:R-:W-:Y:S01]  /*3be0*/  FSEL R63, RZ, -23, P3 ;  /* 0xc1b80000ff3f7808 */ /* 0x000fe20001800000 */
[----:B------:R-:W-:Y:S01]  /*3bf0*/  @P1 FMUL R18, R18, 0.25 ;  /* 0x3e80000012121820 */ /* 0x000fe20000400000 */
[----:B------:R-:W-:Y:S01]  /*3c00*/  FSETP.GEU.AND P3, PT, |R121|, 1.175494350822287508e-38, PT ;  /* 0x008000007900780b */ /* 0x000fe20003f6e200 */
[----:B------:R-:W-:Y:S01]  /*3c10*/  @P1 FMUL R34, R34, 0.25 ;  /* 0x3e80000022221820 */ /* 0x000fe20000400000 */
[----:B------:R-:W-:Y:S01]  /*3c20*/  MOV R27, R12 ;  /* 0x0000000c001b7202 */ /* 0x000fe20000000f00 */
[----:B------:R-:W-:Y:S01]  /*3c30*/  @P1 FMUL R36, R36, 0.25 ;  /* 0x3e80000024241820 */ /* 0x000fe20000400000 */
[----:B------:R-:W-:Y:S01]  /*3c40*/  IADD3 R3, R14, R8, R15 ;  /* 0x000000080e037210 */ /* 0x000fe20007ffe00f */
[----:B------:R-:W-:Y:S01]  /*3c50*/  @P1 FMUL R28, R28, 0.25 ;  /* 0x3e8000001c1c1820 */ /* 0x000fe20000400000 */
[----:B------:R-:W-:Y:S01]  /*3c60*/  LOP3.LUT R12, R7, 0x6000, RZ, 0xc0, !PT ;  /* 0x00006000070c7812 */ /* 0x000fe200078ec0ff */
[----:B------:R-:W-:Y:S01]  /*3c70*/  @P1 FMUL R38, R38, 0.25 ;  /* 0x3e80000026261820 */ /* 0x000fe20000400000 */
[----:B------:R-:W0:Y:S01]  /*3c80*/  I2F R8, R9 ;  /* 0x0000000900087306 */ /* 0x000e220000201400 */
[----:B------:R-:W-:Y:S01]  /*3c90*/  @P1 FMUL R42, R42, 0.25 ;  /* 0x3e8000002a2a1820 */ /* 0x000fe20000400000 */
[----:B--2---:R-:W-:Y:S01]  /*3ca0*/  LOP3.LUT R30, R30, 0x3, RZ, 0xc0, !PT ;  /* 0x000000031e1e7812 */ /* 0x004fe200078ec0ff */
[----:B------:R-:W-:Y:S01]  /*3cb0*/  @P1 FMUL R121, R121, 0.25 ;  /* 0x3e80000079791820 */ /* 0x000fe20000400000 */
[----:B---3--:R-:W-:Y:S01]  /*3cc0*/  PRMT R89, R92, 0x6540, R89 ;  /* 0x000065405c597816 */ /* 0x008fe20000000059 */
[----:B------:R-:W-:Y:S01]  /*3cd0*/  @P1 FMUL R48, R48, 0.25 ;  /* 0x3e80000030301820 */ /* 0x000fe20000400000 */
[----:B------:R-:W1:Y:S01]  /*3ce0*/  S2R R56, SR_TID.X ;  /* 0x0000000000387919 */ /* 0x000e620000002100 */
[----:B------:R-:W-:Y:S01]  /*3cf0*/  @P1 FMUL R43, R43, 0.25 ;  /* 0x3e8000002b2b1820 */ /* 0x000fe20000400000 */
[----:B------:R-:W2:Y:S01]  /*3d00*/  I2F R7, R6 ;  /* 0x0000000600077306 */ /* 0x000ea20000201400 */
[----:B------:R-:W-:Y:S01]  /*3d10*/  @P1 FMUL R50, R50, 0.25 ;  /* 0x3e80000032321820 */ /* 0x000fe20000400000 */
[----:B------:R-:W-:Y:S01]  /*3d20*/  BAR.SYNC.DEFER_BLOCKING 0x0 ;  /* 0x0000000000007b1d */ /* 0x000fe20000010000 */
[----:B------:R-:W-:Y:S01]  /*3d30*/  @P1 FMUL R47, R47, 0.25 ;  /* 0x3e8000002f2f1820 */ /* 0x000fe20000400000 */
[----:B------:R-:W-:Y:S01]  /*3d40*/  SHF.L.U32 R14, R92, 0xc, RZ ;  /* 0x0000000c5c0e7819 */ /* 0x000fe200000006ff */
[----:B------:R-:W-:Y:S01]  /*3d50*/  @P1 FMUL R46, R46, 0.25 ;  /* 0x3e8000002e2e1820 */ /* 0x000fe20000400000 */
[C---:B------:R-:W-:Y:S01]  /*3d60*/  FSETP.GEU.AND P1, PT, |R122|.reuse, 1.175494350822287508e-38, PT ;  /* 0x008000007a00780b */ /* 0x040fe20003f2e200 */
[----:B------:R-:W-:Y:S01]  /*3d70*/  @P2 FMUL R122, R122, 0.25 ;  /* 0x3e8000007a7a2820 */ /* 0x000fe20000400000 */
[----:B------:R-:W-:Y:S01]  /*3d80*/  LOP3.LUT R14, R14, 0x6000, RZ, 0xc0, !PT ;  /* 0x000060000e0e7812 */ /* 0x000fe200078ec0ff */
[----:B------:R-:W-:Y:S01]  /*3d90*/  @!P3 FMUL R121, R121, 16777216 ;  /* 0x4b8000007979b820 */ /* 0x000fe20000400000 */
[----:B------:R-:W-:Y:S01]  /*3da0*/  LOP3.LUT P0, RZ, R92, 0x100, RZ, 0xc0, !PT ;  /* 0x000001005cff7812 */ /* 0x000fe2000780c0ff */
[----:B0-----:R-:W-:Y:S01]  /*3db0*/  FFMA.FTZ R63, R8, 1.1920928955078125e-07, R63 ;  /* 0x34000000083f7823 */ /* 0x001fe2000001003f */
[----:B------:R-:W-:Y:S01]  /*3dc0*/  SHF.L.U32 R92, R92, 0x1, RZ ;  /* 0x000000015c5c7819 */ /* 0x000fe200000006ff */
[----:B------:R-:W-:-:S02]  /*3dd0*/  IMAD R12, R30, 0x20, R12 ;  /* 0x000000201e0c7824 */ /* 0x000fc400078e020c */
[----:B----4-:R-:W-:Y:S01]  /*3de0*/  IMAD R10, R91, c[0x0][0x1c0], RZ ;  /* 0x000070005b0a7a24 */ /* 0x010fe200078e02ff */
[----:B------:R-:W0:Y:S01]  /*3df0*/  S2R R30, SR_TID.X ;  /* 0x00000000001e7919 */ /* 0x000e220000002100 */
[----:B--2---:R-:W-:Y:S02]  /*3e00*/  FFMA.FTZ R62, R7, 1.1920928955078125e-07, R62 ;  /* 0x34000000073e7823 */ /* 0x004fe4000001003e */
[----:B------:R-:W-:Y:S01]  /*3e10*/  @!P1 FMUL R122, R122, 16777216 ;  /* 0x4b8000007a7a9820 */ /* 0x000fe20000400000 */
[----:B------:R-:W-:Y:S01]  /*3e20*/  MUFU.RCP R7, R121 ;  /* 0x0000007900077308 */ /* 0x000fe20000001000 */
[----:B------:R-:W-:Y:S01]  /*3e30*/  IMAD R11, R89, c[0x0][0x1c4], RZ ;  /* 0x00007100590b7a24 */ /* 0x000fe200078e02ff */
[----:B-1----:R-:W-:Y:S01]  /*3e40*/  SHF.R.U32.HI R56, RZ, 0x8, R56 ;  /* 0x00000008ff387819 */ /* 0x002fe20000011638 */
[----:B------:R-:W-:Y:S02]  /*3e50*/  IMAD.MOV.U32 R4, RZ, RZ, R20 ;  /* 0x000000ffff047224 */ /* 0x000fe400078e0014 */
[----:B------:R-:W-:Y:S01]  /*3e60*/  IMAD.SHL.U32 R20, R10, 0x2, RZ ;  /* 0x000000020a147824 */ /* 0x000fe200078e00ff */
[----:B------:R-:W-:Y:S01]  /*3e70*/  SGXT.U32 R56, R56, 0x1 ;  /* 0x000000013838781a */ /* 0x000fe20000000000 */
[----:B------:R-:W-:Y:S01]  /*3e80*/  IMAD.SHL.U32 R13, R11, 0x2, RZ ;  /* 0x000000020b0d7824 */ /* 0x000fe200078e00ff */
[----:B------:R-:W1:Y:S01]  /*3e90*/  MUFU.RCP R8, R122 ;  /* 0x0000007a00087308 */ /* 0x000e620000001000 */
[----:B------:R-:W-:-:S02]  /*3ea0*/  @P2 FMUL R17, R17, 0.25 ;  /* 0x3e80000011112820 */ /* 0x000fc40000400000 */
[----:B------:R-:W-:Y:S01]  /*3eb0*/  IMAD.HI R21, R10, 0x2, RZ ;  /* 0x000000020a157827 */ /* 0x000fe200078e02ff */
[----:B------:R-:W-:-:S03]  /*3ec0*/  IADD3 R20, P4, P5, R13, c[0x0][0x178], R20 ;  /* 0x00005e000d147a10 */ /* 0x000fc60007d9e014 */
[----:B------:R-:W-:Y:S02]  /*3ed0*/  @P2 FMUL R5, R5, 0.25 ;  /* 0x3e80000005052820 */ /* 0x000fe40000400000 */
[----:B------:R-:W-:Y:S01]  /*3ee0*/  IMAD.HI R10, R11, 0x2, RZ ;  /* 0x000000020b0a7827 */ /* 0x000fe200078e02ff */
[----:B0-----:R-:W-:-:S03]  /*3ef0*/  LOP3.LUT R30, R30, 0x1ff, RZ, 0xc0, !PT ;  /* 0x000001ff1e1e7812 */ /* 0x001fc600078ec0ff */
[----:B------:R-:W-:Y:S01]  /*3f00*/  @P2 FMUL R51, R51, 0.25 ;  /* 0x3e80000033332820 */ /* 0x000fe20000400000 */
[----:B------:R-:W-:Y:S01]  /*3f10*/  IADD3.X R21, R10, c[0x0][0x17c], R21, P4, P5 ;  /* 0x00005f000a157a10 */ /* 0x000fe200027ea415 */
[----:B------:R-:W-:Y:S02]  /*3f20*/  @P2 FMUL R4, R4, 0.25 ;  /* 0x3e80000004042820 */ /* 0x000fe40000400000 */
[----:B------:R-:W-:Y:S02]  /*3f30*/  @!P1 FMUL R17, R17, 16777216 ;  /* 0x4b80000011119820 */ /* 0x000fe40000400000 */
[----:B------:R-:W-:Y:S02]  /*3f40*/  @!P3 FMUL R18, R18, 16777216 ;  /* 0x4b8000001212b820 */ /* 0x000fe40000400000 */
[----:B------:R-:W-:Y:S02]  /*3f50*/  @!P1 FMUL R5, R5, 16777216 ;  /* 0x4b80000005059820 */ /* 0x000fe40000400000 */
[----:B------:R-:W-:-:S02]  /*3f60*/  @!P1 FMUL R51, R51, 16777216 ;  /* 0x4b80000033339820 */ /* 0x000fc40000400000 */
[----:B------:R-:W-:Y:S02]  /*3f70*/  @!P1 FMUL R4, R4, 16777216 ;  /* 0x4b80000004049820 */ /* 0x000fe40000400000 */
[----:B------:R-:W-:Y:S02]  /*3f80*/  @P2 FMUL R27, R27, 0.25 ;  /* 0x3e8000001b1b2820 */ /* 0x000fe40000400000 */
[C---:B-1----:R-:W-:Y:S02]  /*3f90*/  FMUL R10, R8.reuse, R17 ;  /* 0x00000011080a7220 */ /* 0x042fe40000400000 */
[----:B------:R-:W-:Y:S02]  /*3fa0*/  FMUL R33, R7, R18 ;  /* 0x0000001207217220 */ /* 0x000fe40000400000 */
[C---:B------:R-:W-:Y:S02]  /*3fb0*/  FMUL R17, R8.reuse, R5 ;  /* 0x0000000508117220 */ /* 0x040fe40000400000 */
[----:B------:R-:W-:-:S02]  /*3fc0*/  FMUL R18, R8, R51 ;  /* 0x0000003308127220 */ /* 0x000fc40000400000 */
[----:B------:R-:W-:Y:S02]  /*3fd0*/  FMUL R5, R8, R4 ;  /* 0x0000000408057220 */ /* 0x000fe40000400000 */
[----:B------:R-:W-:Y:S02]  /*3fe0*/  @!P3 FMUL R28, R28, 16777216 ;  /* 0x4b8000001c1cb820 */ /* 0x000fe40000400000 */
[----:B------:R-:W-:Y:S01]  /*3ff0*/  @P2 FMUL R52, R52, 0.25 ;  /* 0x3e80000034342820 */ /* 0x000fe20000400000 */
[----:B------:R-:W-:Y:S01]  /*4000*/  F2FP.PACK_AB R18, R18, R5 ;  /* 0x000000051212723e */ /* 0x000fe200000000ff */
[----:B------:R-:W-:Y:S01]  /*4010*/  @!P1 FMUL R27, R27, 16777216 ;  /* 0x4b8000001b1b9820 */ /* 0x000fe20000400000 */
[----:B------:R-:W-:Y:S01]  /*4020*/  MOV R5, 0x3dc6b27f ;  /* 0x3dc6b27f00057802 */ /* 0x000fe20000000f00 */
[----:B------:R-:W-:Y:S02]  /*4030*/  IMAD.IADD R6, R23, 0x1, -R6 ;  /* 0x0000000117067824 */ /* 0x000fe400078e0a06 */
[----:B------:R-:W-:-:S02]  /*4040*/  @!P3 FMUL R19, R19, 16777216 ;  /* 0x4b8000001313b820 */ /* 0x000fc40000400000 */
[----:B------:R-:W-:Y:S02]  /*4050*/  FMUL R35, R7, R28 ;  /* 0x0000001c07237220 */ /* 0x000fe40000400000 */
[----:B------:R-:W-:Y:S02]  /*4060*/  @P2 FMUL R40, R40, 0.25 ;  /* 0x3e80000028282820 */ /* 0x000fe40000400000 */
[----:B------:R-:W-:Y:S02]  /*4070*/  @!P1 FMUL R52, R52, 16777216 ;  /* 0x4b80000034349820 */ /* 0x000fe40000400000 */
[----:B------:R-:W-:Y:S02]  /*4080*/  FMUL R28, R8, R27 ;  /* 0x0000001b081c7220 */ /* 0x000fe40000400000 */
[----:B------:R-:W-:Y:S02]  /*4090*/  @!P3 FMUL R38, R38, 16777216 ;  /* 0x4b8000002626b820 */ /* 0x000fe40000400000 */
[----:B------:R-:W-:-:S02]  /*40a0*/  @P2 FMUL R53, R53, 0.25 ;  /* 0x3e80000035352820 */ /* 0x000fc40000400000 */
[----:B------:R-:W-:Y:S02]  /*40b0*/  @P2 FMUL R49, R49, 0.25 ;  /* 0x3e80000031312820 */ /* 0x000fe40000400000 */
[----:B------:R-:W-:Y:S02]  /*40c0*/  @P2 FMUL R57, R57, 0.25 ;  /* 0x3e80000039392820 */ /* 0x000fe40000400000 */
[----:B------:R-:W-:Y:S02]  /*40d0*/  @P2 FMUL R25, R25, 0.25 ;  /* 0x3e80000019192820 */ /* 0x000fe40000400000 */
[----:B------:R-:W-:Y:S02]  /*40e0*/  @P2 FMUL R61, R61, 0.25 ;  /* 0x3e8000003d3d2820 */ /* 0x000fe40000400000 */
[----:B------:R-:W-:Y:S02]  /*40f0*/  @P2 FMUL R41, R41, 0.25 ;  /* 0x3e80000029292820 */ /* 0x000fe40000400000 */
[----:B------:R-:W-:-:S02]  /*4100*/  @P2 FMUL R45, R45, 0.25 ;  /* 0x3e8000002d2d2820 */ /* 0x000fc40000400000 */
[----:B------:R-:W-:Y:S02]  /*4110*/  FADD R27, R6, -1 ;  /* 0xbf800000061b7421 */ /* 0x000fe40000000000 */
[----:B------:R-:W-:Y:S02]  /*4120*/  @!P3 FMUL R42, R42, 16777216 ;  /* 0x4b8000002a2ab820 */ /* 0x000fe40000400000 */
[----:B------:R-:W-:Y:S02]  /*4130*/  IMAD.SHL.U32 R13, R29, 0x4, RZ ;  /* 0x000000041d0d7824 */ /* 0x000fe400078e00ff */
[----:B------:R-:W-:Y:S02]  /*4140*/  @!P3 FMUL R16, R16, 16777216 ;  /* 0x4b8000001010b820 */ /* 0x000fe40000400000 */
[----:B------:R-:W-:Y:S01]  /*4150*/  @!P3 FMUL R48, R48, 16777216 ;  /* 0x4b8000003030b820 */ /* 0x000fe20000400000 */
[----:B------:R-:W-:Y:S01]  /*4160*/  LOP3.LUT R26, R12, R13, RZ, 0x3c, !PT ;  /* 0x0000000d0c1a7212 */ /* 0x000fe200078e3cff */
[----:B------:R-:W-:-:S02]  /*4170*/  @!P3 FMUL R43, R43, 16777216 ;  /* 0x4b8000002b2bb820 */ /* 0x000fc40000400000 */
[----:B------:R-:W-:Y:S02]  /*4180*/  FMUL R11, R7, R19 ;  /* 0x00000013070b7220 */ /* 0x000fe40000400000 */
[----:B------:R-:W-:Y:S02]  /*4190*/  @!P3 FMUL R55, R55, 16777216 ;  /* 0x4b8000003737b820 */ /* 0x000fe40000400000 */
[----:B------:R-:W-:Y:S02]  /*41a0*/  @!P3 FMUL R54, R54, 16777216 ;  /* 0x4b8000003636b820 */ /* 0x000fe40000400000 */
[----:B------:R-:W-:Y:S02]  /*41b0*/  @!P3 FMUL R32, R32, 16777216 ;  /* 0x4b8000002020b820 */ /* 0x000fe40000400000 */
[----:B------:R-:W-:Y:S02]  /*41c0*/  @!P3 FMUL R34, R34, 16777216 ;  /* 0x4b8000002222b820 */ /* 0x000fe40000400000 */
[----:B------:R-:W-:-:S02]  /*41d0*/  @!P3 FMUL R36, R36, 16777216 ;  /* 0x4b8000002424b820 */ /* 0x000fc40000400000 */
[----:B------:R-:W-:Y:S02]  /*41e0*/  @!P3 FMUL R50, R50, 16777216 ;  /* 0x4b8000003232b820 */ /* 0x000fe40000400000 */
[----:B------:R-:W-:Y:S02]  /*41f0*/  @!P3 FMUL R47, R47, 16777216 ;  /* 0x4b8000002f2fb820 */ /* 0x000fe40000400000 */
[----:B------:R-:W-:Y:S01]  /*4200*/  @!P3 FMUL R46, R46, 16777216 ;  /* 0x4b8000002e2eb820 */ /* 0x000fe20000400000 */
[----:B------:R-:W-:Y:S01]  /*4210*/  ISETP.GE.U32.AND P3, PT, R24, 0x7f800000, PT ;  /* 0x7f8000001800780c */ /* 0x000fe20003f66070 */
[----:B------:R-:W-:Y:S02]  /*4220*/  @!P1 FMUL R40, R40, 16777216 ;  /* 0x4b80000028289820 */ /* 0x000fe40000400000 */
[----:B------:R-:W-:Y:S02]  /*4230*/  FMUL R19, R8, R52 ;  /* 0x0000003408137220 */ /* 0x000fe40000400000 */
[----:B------:R-:W-:-:S02]  /*4240*/  FMUL R37, R7, R38 ;  /* 0x0000002607257220 */ /* 0x000fc40000400000 */
[----:B------:R-:W-:Y:S01]  /*4250*/  @P2 FMUL R60, R60, 0.25 ;  /* 0x3e8000003c3c2820 */ /* 0x000fe20000400000 */
[----:B------:R-:W-:Y:S01]  /*4260*/  F2FP.PACK_AB R19, R19, R28 ;  /* 0x0000001c1313723e */ /* 0x000fe200000000ff */
[----:B------:R-:W-:Y:S01]  /*4270*/  @P2 FMUL R44, R44, 0.25 ;  /* 0x3e8000002c2c2820 */ /* 0x000fe20000400000 */
[----:B------:R-:W-:Y:S01]  /*4280*/  ISETP.GE.U32.AND P2, PT, R23, 0x7f800000, PT ;  /* 0x7f8000001700780c */ /* 0x000fe20003f46070 */
[----:B------:R-:W-:Y:S02]  /*4290*/  @!P1 FMUL R53, R53, 16777216 ;  /* 0x4b80000035359820 */ /* 0x000fe40000400000 */
[----:B------:R-:W-:Y:S02]  /*42a0*/  @!P1 FMUL R49, R49, 16777216 ;  /* 0x4b80000031319820 */ /* 0x000fe40000400000 */
[----:B------:R-:W-:Y:S02]  /*42b0*/  @!P1 FMUL R57, R57, 16777216 ;  /* 0x4b80000039399820 */ /* 0x000fe40000400000 */
[----:B------:R-:W-:-:S02]  /*42c0*/  @!P1 FMUL R25, R25, 16777216 ;  /* 0x4b80000019199820 */ /* 0x000fc40000400000 */
[----:B------:R-:W-:Y:S02]  /*42d0*/  @!P1 FMUL R61, R61, 16777216 ;  /* 0x4b8000003d3d9820 */ /* 0x000fe40000400000 */
[----:B------:R-:W-:Y:S02]  /*42e0*/  @!P1 FMUL R41, R41, 16777216 ;  /* 0x4b80000029299820 */ /* 0x000fe40000400000 */
[----:B------:R-:W-:Y:S02]  /*42f0*/  @!P1 FMUL R45, R45, 16777216 ;  /* 0x4b8000002d2d9820 */ /* 0x000fe40000400000 */
[----:B------:R-:W-:Y:S02]  /*4300*/  FFMA.FTZ R4, R27, R5, -0.16845393180847167969 ;  /* 0xbe2c7f301b047423 */ /* 0x000fe40000010005 */
[----:B------:R-:W-:Y:S02]  /*4310*/  FMUL R38, R7, R42 ;  /* 0x0000002a07267220 */ /* 0x000fe40000400000 */
[----:B------:R-:W-:-:S02]  /*4320*/  IMAD.IADD R9, R24, 0x1, -R9 ;  /* 0x0000000118097824 */ /* 0x000fc400078e0a09 */
[----:B------:R-:W-:Y:S02]  /*4330*/  IMAD R22, R30, 0x10, R14 ;  /* 0x000000101e167824 */ /* 0x000fe400078e020e */
[C---:B------:R-:W-:Y:S02]  /*4340*/  FMUL R31, R7.reuse, R16 ;  /* 0x00000010071f7220 */ /* 0x040fe40000400000 */
[C---:B------:R-:W-:Y:S02]  /*4350*/  FMUL R42, R7.reuse, R48 ;  /* 0x00000030072a7220 */ /* 0x040fe40000400000 */
[C---:B------:R-:W-:Y:S02]  /*4360*/  FMUL R39, R7.reuse, R43 ;  /* 0x0000002b07277220 */ /* 0x040fe40000400000 */
[C---:B------:R-:W-:Y:S02]  /*4370*/  FMUL R29, R7.reuse, R55 ;  /* 0x00000037071d7220 */ /* 0x040fe40000400000 */
[----:B------:R-:W-:-:S02]  /*4380*/  FMUL R30, R7, R54 ;  /* 0x00000036071e7220 */ /* 0x000fc40000400000 */
[C---:B------:R-:W-:Y:S02]  /*4390*/  FMUL R32, R7.reuse, R32 ;  /* 0x0000002007207220 */ /* 0x040fe40000400000 */
[C---:B------:R-:W-:Y:S02]  /*43a0*/  FMUL R34, R7.reuse, R34 ;  /* 0x0000002207227220 */ /* 0x040fe40000400000 */
[C---:B------:R-:W-:Y:S02]  /*43b0*/  FMUL R36, R7.reuse, R36 ;  /* 0x0000002407247220 */ /* 0x040fe40000400000 */
[C---:B------:R-:W-:Y:S02]  /*43c0*/  FMUL R43, R7.reuse, R50 ;  /* 0x00000032072b7220 */ /* 0x040fe40000400000 */
[C---:B------:R-:W-:Y:S02]  /*43d0*/  FMUL R48, R7.reuse, R47 ;  /* 0x0000002f07307220 */ /* 0x040fe40000400000 */
[----:B------:R-:W-:-:S02]  /*43e0*/  FMUL R46, R7, R46 ;  /* 0x0000002e072e7220 */ /* 0x000fc40000400000 */
[----:B------:R-:W-:Y:S02]  /*43f0*/  FMUL R16, R8, R40 ;  /* 0x0000002808107220 */ /* 0x000fe40000400000 */
[----:B------:R-:W-:Y:S02]  /*4400*/  @!P1 FMUL R60, R60, 16777216 ;  /* 0x4b8000003c3c9820 */ /* 0x000fe40000400000 */
[----:B------:R-:W-:Y:S01]  /*4410*/  @!P1 FMUL R44, R44, 16777216 ;  /* 0x4b8000002c2c9820 */ /* 0x000fe20000400000 */
[----:B------:R-:W-:Y:S01]  /*4420*/  FSETP.NEU.AND P1, PT, R23, RZ, PT ;  /* 0x000000ff1700720b */ /* 0x000fe20003f2d000 */
[C---:B------:R-:W-:Y:S02]  /*4430*/  FMUL R15, R8.reuse, R53 ;  /* 0x00000035080f7220 */ /* 0x040fe40000400000 */
[C---:B------:R-:W-:Y:S02]  /*4440*/  FMUL R14, R8.reuse, R49 ;  /* 0x00000031080e7220 */ /* 0x040fe40000400000 */
[C---:B------:R-:W-:Y:S01]  /*4450*/  FMUL R7, R8.reuse, R57 ;  /* 0x0000003908077220 */ /* 0x040fe20000400000 */
[----:B------:R-:W-:Y:S01]  /*4460*/  F2FP.PACK_AB R15, R15, R10 ;  /* 0x0000000a0f0f723e */ /* 0x000fe200000000ff */
[----:B------:R-:W-:-:S02]  /*4470*/  FMUL R13, R8, R25 ;  /* 0x00000019080d7220 */ /* 0x000fc40000400000 */
[----:B------:R-:W-:Y:S01]  /*4480*/  FMUL R12, R8, R41 ;  /* 0x00000029080c7220 */ /* 0x000fe20000400000 */
[----:B------:R-:W-:Y:S01]  /*4490*/  F2FP.PACK_AB R14, R14, R7 ;  /* 0x000000070e0e723e */ /* 0x000fe200000000ff */
[C---:B------:R-:W-:Y:S02]  /*44a0*/  FMUL R45, R8.reuse, R45 ;  /* 0x0000002d082d7220 */ /* 0x040fe40000400000 */
[----:B------:R-:W-:Y:S02]  /*44b0*/  FMUL R40, R8, R61 ;  /* 0x0000003d08287220 */ /* 0x000fe40000400000 */
[----:B------:R-:W-:Y:S01]  /*44c0*/  FFMA.FTZ R6, R27, R4, 0.1716887056827545166 ;  /* 0x3e2fcf2a1b067423 */ /* 0x000fe20000010004 */
[----:B------:R-:W-:Y:S01]  /*44d0*/  F2FP.PACK_AB R12, R12, R45 ;  /* 0x0000002d0c0c723e */ /* 0x000fe200000000ff */
[----:B------:R-:W-:Y:S01]  /*44e0*/  FADD R28, R9, -1 ;  /* 0xbf800000091c7421 */ /* 0x000fe20000000000 */
[----:B------:R-:W-:Y:S01]  /*44f0*/  F2FP.PACK_AB R13, R13, R40 ;  /* 0x000000280d0d723e */ /* 0x000fe200000000ff */
[C---:B------:R-:W-:Y:S01]  /*4500*/  FMUL R25, R8.reuse, R44 ;  /* 0x0000002c08197220 */ /* 0x040fe20000400000 */
[----:B------:R-:W-:Y:S01]  /*4510*/  F2FP.PACK_AB R4, R43, R46 ;  /* 0x0000002e2b04723e */ /* 0x000fe200000000ff */
[----:B------:R-:W-:Y:S01]  /*4520*/  FMUL R60, R8, R60 ;  /* 0x0000003c083c7220 */ /* 0x000fe20000400000 */
[----:B------:R-:W-:Y:S01]  /*4530*/  F2FP.PACK_AB R8, R39, R48 ;  /* 0x000000302708723e */ /* 0x000fe200000000ff */
[----:B------:R-:W-:Y:S01]  /*4540*/  FFMA.FTZ R6, R27, R6, -0.17900948226451873779 ;  /* 0xbe374e431b067423 */ /* 0x000fe20000010006 */
[----:B------:R-:W-:Y:S01]  /*4550*/  F2FP.PACK_AB R16, R16, R25 ;  /* 0x000000191010723e */ /* 0x000fe200000000ff */
[C---:B------:R-:W-:Y:S01]  /*4560*/  FFMA.FTZ R5, R28.reuse, R5, -0.16845393180847167969 ;  /* 0xbe2c7f301c057423 */ /* 0x040fe20000010005 */
[----:B------:R-:W-:Y:S01]  /*4570*/  F2FP.PACK_AB R17, R17, R60 ;  /* 0x0000003c1111723e */ /* 0x000fe200000000ff */
[----:B------:R-:W-:Y:S01]  /*4580*/  FFMA.FTZ R10, R27, R6, 0.20512372255325317383 ;  /* 0x3e520bf41b0a7423 */ /* 0x000fe20000010006 */
[----:B------:R0:W-:Y:S01]  /*4590*/  STS.128 [R26+0x1000], R12 ;  /* 0x0010000c1a007388 */ /* 0x0001e20000000c00 */
[C---:B------:R-:W-:Y:S01]  /*45a0*/  FFMA.FTZ R5, R28.reuse, R5, 0.1716887056827545166 ;  /* 0x3e2fcf2a1c057423 */ /* 0x040fe20000010005 */
[----:B------:R-:W-:Y:S01]  /*45b0*/  F2FP.PACK_AB R6, R33, R36 ;  /* 0x000000242106723e */ /* 0x000fe200000000ff */
[----:B------:R-:W-:Y:S01]  /*45c0*/  IMAD.MOV.U32 R25, RZ, RZ, c[0x0][0x1c8] ;  /* 0x00007200ff197624 */ /* 0x000fe200078e00ff */
[----:B------:R1:W-:Y:S01]  /*45d0*/  STS.128 [R26], R16 ;  /* 0x000000101a007388 */ /* 0x0003e20000000c00 */
[----:B------:R-:W-:Y:S01]  /*45e0*/  FFMA.FTZ R10, R27, R10, -0.24046532809734344482 ;  /* 0xbe763c8b1b0a7423 */ /* 0x000fe2000001000a */
[----:B------:R-:W-:Y:S01]  /*45f0*/  F2FP.PACK_AB R9, R35, R38 ;  /* 0x000000262309723e */ /* 0x000fe200000000ff */
[----:B------:R-:W-:Y:S01]  /*4600*/  FFMA.FTZ R7, R28, R5, -0.17900948226451873779 ;  /* 0xbe374e431c077423 */ /* 0x000fe20000010005 */
[----:B------:R-:W-:-:S03]  /*4610*/  F2FP.PACK_AB R5, R37, R42 ;  /* 0x0000002a2505723e */ /* 0x000fc600000000ff */
[----:B------:R-:W-:-:S04]  /*4620*/  FFMA.FTZ R7, R28, R7, 0.20512372255325317383 ;  /* 0x3e520bf41c077423 */ /* 0x000fc80000010007 */
[----:B------:R-:W-:Y:S02]  /*4630*/  FFMA.FTZ R7, R28, R7, -0.24046532809734344482 ;  /* 0xbe763c8b1c077423 */ /* 0x000fe40000010007 */
[----:B0-----:R-:W-:Y:S02]  /*4640*/  IMAD R14, R56, c[0x0][0x1c8], RZ ;  /* 0x00007200380e7a24 */ /* 0x001fe400078e02ff */
[----:B------:R-:W-:Y:S01]  /*4650*/  FFMA.FTZ R12, R27, R10, 0.28857114911079406738 ;  /* 0x3e93bf991b0c7423 */ /* 0x000fe2000001000a */
[----:B------:R-:W-:Y:S01]  /*4660*/  F2FP.PACK_AB R10, R11, R34 ;  /* 0x000000220b0a723e */ /* 0x000fe200000000ff */
[----:B-1----:R-:W-:Y:S01]  /*4670*/  IMAD R16, R25, 0x2, R14 ;  /* 0x0000000219107824 */ /* 0x002fe200078e020e */
[----:B------:R-:W-:Y:S01]  /*4680*/  LOP3.LUT R17, R22, 0x20, RZ, 0x3c, !PT ;  /* 0x0000002016117812 */ /* 0x000fe200078e3cff */
[----:B------:R-:W-:Y:S02]  /*4690*/  FFMA.FTZ R12, R27, R12, -0.36067417263984680176 ;  /* 0xbeb8aa491b0c7423 */ /* 0x000fe4000001000c */
[----:B------:R-:W-:-:S02]  /*46a0*/  IMAD R18, R25, 0x2, R16 ;  /* 0x0000000219127824 */ /* 0x000fc400078e0210 */
[----:B------:R-:W-:Y:S02]  /*46b0*/  FFMA.FTZ R12, R27, R12, 0.48089820146560668945 ;  /* 0x3ef6384a1b0c7423 */ /* 0x000fe4000001000c */
[----:B------:R-:W-:Y:S02]  /*46c0*/  IMAD R34, R25, 0x2, R18 ;  /* 0x0000000219227824 */ /* 0x000fe400078e0212 */
[----:B------:R-:W-:Y:S01]  /*46d0*/  FFMA.FTZ R11, R28, R7, 0.28857114911079406738 ;  /* 0x3e93bf991c0b7423 */ /* 0x000fe20000010007 */
[----:B------:R-:W-:Y:S01]  /*46e0*/  F2FP.PACK_AB R7, R30, R31 ;  /* 0x0000001f1e07723e */ /* 0x000fe200000000ff */
[----:B------:R-:W-:Y:S01]  /*46f0*/  FFMA.FTZ R12, R27, R12, -0.72134751081466674805 ;  /* 0xbf38aa3b1b0c7423 */ /* 0x000fe2000001000c */
[----:B------:R-:W-:Y:S01]  /*4700*/  LEA R40, R25, R34, 0x1 ;  /* 0x0000002219287211 */ /* 0x000fe200078e08ff */
[C---:B------:R-:W-:Y:S01]  /*4710*/  FFMA.FTZ R13, R28.reuse, R11, -0.36067417263984680176 ;  /* 0xbeb8aa491c0d7423 */ /* 0x040fe2000001000b */
[----:B------:R-:W-:Y:S01]  /*4720*/  F2FP.PACK_AB R11, R29, R32 ;  /* 0x000000201d0b723e */ /* 0x000fe200000000ff */
[----:B------:R-:W-:Y:S01]  /*4730*/  FMUL R12, R27, R12 ;  /* 0x0000000c1b0c7220 */ /* 0x000fe20000400000 */
[----:B------:R0:W-:Y:S01]  /*4740*/  STS.128 [R26+0x80], R4 ;  /* 0x000080041a007388 */ /* 0x0001e20000000c00 */
[----:B------:R-:W-:-:S02]  /*4750*/  FFMA.FTZ R13, R28, R13, 0.48089820146560668945 ;  /* 0x3ef6384a1c0d7423 */ /* 0x000fc4000001000d */
[----:B------:R-:W-:Y:S01]  /*4760*/  IMAD R42, R25, 0x2, R40 ;  /* 0x00000002192a7824 */ /* 0x000fe200078e0228 */
[----:B------:R1:W-:Y:S01]  /*4770*/  STS.128 [R26+0x1080], R8 ;  /* 0x001080081a007388 */ /* 0x0003e20000000c00 */
[----:B------:R-:W-:Y:S02]  /*4780*/  FMUL R12, R27, R12 ;  /* 0x0000000c1b0c7220 */ /* 0x000fe40000400000 */
[C---:B------:R-:W-:Y:S02]  /*4790*/  FFMA.FTZ R13, R28.reuse, R13, -0.72134751081466674805 ;  /* 0xbf38aa3b1c0d7423 */ /* 0x040fe4000001000d */
[----:B------:R-:W-:Y:S02]  /*47a0*/  IMAD R44, R25, 0x2, R42 ;  /* 0x00000002192c7824 */ /* 0x000fe400078e022a */
[----:B------:R-:W-:Y:S02]  /*47b0*/  FFMA.FTZ R27, R27, 1.4426950216293334961, R12 ;  /* 0x3fb8aa3b1b1b7823 */ /* 0x000fe4000001000c */
[----:B------:R-:W-:-:S02]  /*47c0*/  FMUL R13, R28, R13 ;  /* 0x0000000d1c0d7220 */ /* 0x000fc40000400000 */
[C---:B------:R-:W-:Y:S02]  /*47d0*/  IMAD R12, R25.reuse, 0x2, R44 ;  /* 0x00000002190c7824 */ /* 0x040fe400078e022c */
[C---:B------:R-:W-:Y:S02]  /*47e0*/  FMUL R13, R28.reuse, R13 ;  /* 0x0000000d1c0d7220 */ /* 0x040fe40000400000 */
[----:B------:R-:W-:Y:S01]  /*47f0*/  @P2 IMAD.MOV.U32 R30, RZ, RZ, 0x7f800000 ;  /* 0x7f800000ff1e2424 */ /* 0x000fe200078e00ff */
[C---:B------:R-:W-:Y:S01]  /*4800*/  LEA R46, R25.reuse, R12, 0x1 ;  /* 0x0000000c192e7211 */ /* 0x040fe200078e08ff */
[----:B------:R-:W-:Y:S01]  /*4810*/  FFMA.FTZ R28, R28, 1.4426950216293334961, R13 ;  /* 0x3fb8aa3b1c1c7823 */ /* 0x000fe2000001000d */
[C---:B------:R-:W-:Y:S01]  /*4820*/  LOP3.LUT R13, R22.reuse, 0x40, RZ, 0x3c, !PT ;  /* 0x00000040160d7812 */ /* 0x040fe200078e3cff */
[----:B0-----:R-:W-:Y:S01]  /*4830*/  @P3 IMAD.MOV.U32 R5, RZ, RZ, 0x7f800000 ;  /* 0x7f800000ff053424 */ /* 0x001fe200078e00ff */
[----:B-1----:R-:W-:Y:S01]  /*4840*/  LOP3.LUT R8, R22, 0x60, RZ, 0x3c, !PT ;  /* 0x0000006016087812 */ /* 0x002fe200078e3cff */
[----:B------:R-:W-:Y:S01]  /*4850*/  IMAD R48, R25, 0x2, R46 ;  /* 0x0000000219307824 */ /* 0x000fe200078e022e */
[----:B------:R-:W-:Y:S01]  /*4860*/  BAR.SYNC.DEFER_BLOCKING 0x0 ;  /* 0x0000000000007b1d */ /* 0x000fe20000010000 */
[----:B------:R-:W-:-:S02]  /*4870*/  FADD R62, R62, R27 ;  /* 0x0000001b3e3e7221 */ /* 0x000fc40000000000 */
[----:B------:R-:W-:Y:S01]  /*4880*/  FADD R63, R63, R28 ;  /* 0x0000001c3f3f7221 */ /* 0x000fe20000000000 */
[----:B------:R-:W-:Y:S01]  /*4890*/  LEA R28, P4, R16, R20, 0x1 ;  /* 0x00000014101c7211 */ /* 0x000fe200078808ff */
[----:B------:R-:W-:Y:S01]  /*48a0*/  @P2 FFMA.FTZ R62, R23, R30, +INF ;  /* 0x7f800000173e2423 */ /* 0x000fe2000001001e */
[C---:B------:R-:W-:Y:S01]  /*48b0*/  FSETP.NEU.AND P2, PT, R24.reuse, RZ, PT ;  /* 0x000000ff1800720b */ /* 0x040fe20003f4d000 */
[----:B------:R-:W-:Y:S01]  /*48c0*/  @P3 FFMA.FTZ R63, R24, R5, +INF ;  /* 0x7f800000183f3423 */ /* 0x000fe20000010005 */
[-C--:B------:R-:W-:Y:S01]  /*48d0*/  LEA R26, P3, R14, R20.reuse, 0x1 ;  /* 0x000000140e1a7211 */ /* 0x080fe200078608ff */
[C---:B------:R-:W-:Y:S01]  /*48e0*/  IMAD R24, R25.reuse, 0x2, R48 ;  /* 0x0000000219187824 */ /* 0x040fe200078e0230 */
[-C--:B------:R-:W-:Y:S02]  /*48f0*/  LEA.HI.X.SX32 R29, R16, R21.reuse, 0x1, P4 ;  /* 0x00000015101d7211 */ /* 0x080fe400020f0eff */
[----:B------:R-:W-:Y:S01]  /*4900*/  LEA.HI.X.SX32 R27, R14, R21, 0x1, P3 ;  /* 0x000000150e1b7211 */ /* 0x000fe200018f0eff */
[----:B------:R-:W-:Y:S01]  /*4910*/  IMAD R52, R25, 0x2, R24 ;  /* 0x0000000219347824 */ /* 0x000fe200078e0218 */
[----:B------:R-:W-:-:S02]  /*4920*/  LEA R32, P3, R34, R20, 0x1 ;  /* 0x0000001422207211 */ /* 0x000fc400078608ff */
[----:B------:R-:W-:Y:S02]  /*4930*/  LEA R30, P5, R18, R20, 0x1 ;  /* 0x00000014121e7211 */ /* 0x000fe400078a08ff */
[C---:B------:R-:W-:Y:S02]  /*4940*/  LEA R54, R25.reuse, R52, 0x1 ;  /* 0x0000003419367211 */ /* 0x040fe400078e08ff */
[-C--:B------:R-:W-:Y:S02]  /*4950*/  LEA.HI.X.SX32 R33, R34, R21.reuse, 0x1, P3 ;  /* 0x0000001522217211 */ /* 0x080fe400018f0eff */
[-C--:B------:R-:W-:Y:S01]  /*4960*/  LEA R36, P3, R40, R20.reuse, 0x1 ;  /* 0x0000001428247211 */ /* 0x080fe200078608ff */
[C---:B------:R-:W-:Y:S01]  /*4970*/  IMAD R56, R25.reuse, 0x2, R54 ;  /* 0x0000000219387824 */ /* 0x040fe200078e0236 */
[-C--:B------:R-:W-:Y:S01]  /*4980*/  LEA R34, P4, R42, R20.reuse, 0x1 ;  /* 0x000000142a227211 */ /* 0x080fe200078808ff */
[----:B------:R-:W0:Y:S01]  /*4990*/  LDS.128 R4, [R22] ;  /* 0x0000000016047984 */ /* 0x000e220000000c00 */
[-C--:B------:R-:W-:Y:S01]  /*49a0*/  LEA.HI.X.SX32 R37, R40, R21.reuse, 0x1, P3 ;  /* 0x0000001528257211 */ /* 0x080fe200018f0eff */
[C---:B------:R-:W-:Y:S01]  /*49b0*/  IMAD R58, R25.reuse, 0x2, R56 ;  /* 0x00000002193a7824 */ /* 0x040fe200078e0238 */
[-C--:B------:R-:W-:Y:S01]  /*49c0*/  LEA.HI.X.SX32 R35, R42, R21.reuse, 0x1, P4 ;  /* 0x000000152a237211 */ /* 0x080fe200020f0eff */
[----:B------:R-:W-:Y:S01]  /*49d0*/  LDS.128 R8, [R8] ;  /* 0x0000000008087984 */ /* 0x000fe20000000c00 */
[----:B------:R-:W-:Y:S01]  /*49e0*/  LEA R42, P3, R12, R20, 0x1 ;  /* 0x000000140c2a7211 */ /* 0x000fe200078608ff */
[----:B------:R-:W-:Y:S01]  /*49f0*/  IMAD R60, R25, 0x2, R58 ;  /* 0x00000002193c7824 */ /* 0x000fe200078e023a */
[----:B------:R-:W-:-:S02]  /*4a00*/  LEA.HI.X.SX32 R31, R18, R21, 0x1, P5 ;  /* 0x00000015121f7211 */ /* 0x000fc400028f0eff */
[----:B------:R-:W-:Y:S01]  /*4a10*/  LEA R38, P5, R44, R20, 0x1 ;  /* 0x000000142c267211 */ /* 0x000fe200078a08ff */
[----:B------:R-:W1:Y:S01]  /*4a20*/  LDS.128 R16, [R17] ;  /* 0x0000000011107984 */ /* 0x000e620000000c00 */
[C---:B------:R-:W-:Y:S02]  /*4a30*/  LEA R64, R25.reuse, R60, 0x1 ;  /* 0x0000003c19407211 */ /* 0x040fe400078e08ff */
[-C--:B------:R-:W-:Y:S02]  /*4a40*/  LEA.HI.X.SX32 R43, R12, R21.reuse, 0x1, P3 ;  /* 0x000000150c2b7211 */ /* 0x080fe400018f0eff */
[----:B------:R-:W2:Y:S01]  /*4a50*/  LDS.128 R12, [R13] ;  /* 0x000000000d0c7984 */ /* 0x000ea20000000c00 */
[C---:B------:R-:W-:Y:S01]  /*4a60*/  IMAD R66, R25.reuse, 0x2, R64 ;  /* 0x0000000219427824 */ /* 0x040fe200078e0240 */
[----:B------:R-:W-:Y:S02]  /*4a70*/  LEA.HI.X.SX32 R39, R44, R21, 0x1, P5 ;  /* 0x000000152c277211 */ /* 0x000fe400028f0eff */
[-C--:B------:R-:W-:Y:S01]  /*4a80*/  LEA R44, P3, R48, R20.reuse, 0x1 ;  /* 0x00000014302c7211 */ /* 0x080fe200078608ff */
[----:B------:R-:W-:Y:S01]  /*4a90*/  IMAD R68, R25, 0x2, R66 ;  /* 0x0000000219447824 */ /* 0x000fe200078e0242 */
[----:B------:R-:W-:-:S02]  /*4aa0*/  LEA R40, P4, R46, R20, 0x1 ;  /* 0x000000142e287211 */ /* 0x000fc400078808ff */
[-C--:B------:R-:W-:Y:S01]  /*4ab0*/  LEA.HI.X.SX32 R45, R48, R21.reuse, 0x1, P3 ;  /* 0x00000015302d7211 */ /* 0x080fe200018f0eff */
[C---:B------:R-:W-:Y:S01]  /*4ac0*/  IMAD R70, R25.reuse, 0x2, R68 ;  /* 0x0000000219467824 */ /* 0x040fe200078e0244 */
[----:B------:R-:W-:Y:S02]  /*4ad0*/  LEA R50, P3, R24, R20, 0x1 ;  /* 0x0000001418327211 */ /* 0x000fe400078608ff */
[-C--:B------:R-:W-:Y:S02]  /*4ae0*/  LEA.HI.X.SX32 R41, R46, R21.reuse, 0x1, P4 ;  /* 0x000000152e297211 */ /* 0x080fe400020f0eff */
[C---:B------:R-:W-:Y:S02]  /*4af0*/  LEA R72, R25.reuse, R70, 0x1 ;  /* 0x0000004619487211 */ /* 0x040fe400078e08ff */
[----:B------:R-:W-:Y:S02]  /*4b00*/  LEA.HI.X.SX32 R51, R24, R21, 0x1, P3 ;  /* 0x0000001518337211 */ /* 0x000fe400018f0eff */
[-C--:B------:R-:W-:Y:S01]  /*4b10*/  LEA R48, P4, R52, R20.reuse, 0x1 ;  /* 0x0000001434307211 */ /* 0x080fe200078808ff */
[----:B------:R-:W-:Y:S01]  /*4b20*/  IMAD R24, R25, 0x2, R72 ;  /* 0x0000000219187824 */ /* 0x000fe200078e0248 */
[----:B------:R-:W-:-:S02]  /*4b30*/  LEA R46, P5, R54, R20, 0x1 ;  /* 0x00000014362e7211 */ /* 0x000fc400078a08ff */
[-C--:B------:R-:W-:Y:S01]  /*4b40*/  LEA.HI.X.SX32 R49, R52, R21.reuse, 0x1, P4 ;  /* 0x0000001534317211 */ /* 0x080fe200020f0eff */
[C---:B------:R-:W-:Y:S01]  /*4b50*/  IMAD R76, R25.reuse, 0x2, R24 ;  /* 0x00000002194c7824 */ /* 0x040fe200078e0218 */
[-C--:B------:R-:W-:Y:S01]  /*4b60*/  LEA.HI.X.SX32 R47, R54, R21.reuse, 0x1, P5 ;  /* 0x00000015362f7211 */ /* 0x080fe200028f0eff */
[----:B0-----:R0:W-:Y:S01]  /*4b70*/  STG.E.U16 [R26.64], R4 ;  /* 0x000000041a007986 */ /* 0x0011e2000c101506 */
[-C--:B------:R-:W-:Y:S01]  /*4b80*/  LEA R22, P3, R56, R20.reuse, 0x1 ;  /* 0x0000001438167211 */ /* 0x080fe200078608ff */
[C---:B------:R-:W-:Y:S01]  /*4b90*/  IMAD R78, R25.reuse, 0x2, R76 ;  /* 0x00000002194e7824 */ /* 0x040fe200078e024c */
[----:B------:R-:W-:Y:S02]  /*4ba0*/  LEA R52, P5, R60, R20, 0x1 ;  /* 0x000000143c347211 */ /* 0x000fe400078a08ff */
[----:B------:R-:W-:Y:S02]  /*4bb0*/  LEA.HI.X.SX32 R23, R56, R21, 0x1, P3 ;  /* 0x0000001538177211 */ /* 0x000fe400018f0eff */
[----:B------:R-:W-:-:S02]  /*4bc0*/  LEA R80, R25, R78, 0x1 ;  /* 0x0000004e19507211 */ /* 0x000fc400078e08ff */
[-C--:B------:R-:W-:Y:S01]  /*4bd0*/  LEA.HI.X.SX32 R53, R60, R21.reuse, 0x1, P5 ;  /* 0x000000153c357211 */ /* 0x080fe200028f0eff */
[----:B-1----:R1:W-:Y:S01]  /*4be0*/  STG.E.U16 [R28.64], R16 ;  /* 0x000000101c007986 */ /* 0x0023e2000c101506 */
[-C--:B------:R-:W-:Y:S01]  /*4bf0*/  LEA R60, P3, R64, R20.reuse, 0x1 ;  /* 0x00000014403c7211 */ /* 0x080fe200078608ff */
[C---:B------:R-:W-:Y:S01]  /*4c00*/  IMAD R82, R25.reuse, 0x2, R80 ;  /* 0x0000000219527824 */ /* 0x040fe200078e0250 */
[-C--:B------:R-:W-:Y:S02]  /*4c10*/  LEA R56, P5, R68, R20.reuse, 0x1 ;  /* 0x0000001444387211 */ /* 0x080fe400078a08ff */
[-C--:B------:R-:W-:Y:S01]  /*4c20*/  LEA.HI.X.SX32 R61, R64, R21.reuse, 0x1, P3 ;  /* 0x00000015403d7211 */ /* 0x080fe200018f0eff */
[----:B------:R-:W-:Y:S01]  /*4c30*/  IMAD R84, R25, 0x2, R82 ;  /* 0x0000000219547824 */ /* 0x000fe200078e0252 */
[----:B------:R-:W-:Y:S01]  /*4c40*/  LEA.HI.X.SX32 R57, R68, R21, 0x1, P5 ;  /* 0x0000001544397211 */ /* 0x000fe200028f0eff */
[----:B--2---:R2:W-:Y:S01]  /*4c50*/  STG.E.U16 [R30.64], R12 ;  /* 0x0000000c1e007986 */ /* 0x0045e2000c101506 */
[----:B------:R-:W-:-:S02]  /*4c60*/  LEA R64, P5, R24, R20, 0x1 ;  /* 0x0000001418407211 */ /* 0x000fc400078a08ff */
[-C--:B------:R-:W-:Y:S01]  /*4c70*/  LEA R54, P4, R58, R20.reuse, 0x1 ;  /* 0x000000143a367211 */ /* 0x080fe200078808ff */
[----:B------:R3:W-:Y:S01]  /*4c80*/  STG.E.U16 [R32.64], R8 ;  /* 0x0000000820007986 */ /* 0x0007e2000c101506 */
[-C--:B------:R-:W-:Y:S01]  /*4c90*/  LEA.HI.X.SX32 R65, R24, R21.reuse, 0x1, P5 ;  /* 0x0000001518417211 */ /* 0x080fe200028f0eff */
[----:B------:R-:W-:Y:S01]  /*4ca0*/  IMAD R24, R25, 0x2, R84 ;  /* 0x0000000219187824 */ /* 0x000fe200078e0254 */
[----:B------:R-:W-:Y:S02]  /*4cb0*/  LEA.HI.X.SX32 R55, R58, R21, 0x1, P4 ;  /* 0x000000153a377211 */ /* 0x000fe400020f0eff */
[----:B0-----:R-:W-:Y:S02]  /*4cc0*/  PRMT R27, R4, 0x7632, R27 ;  /* 0x00007632041b7816 */ /* 0x001fe4000000001b */
[----:B------:R-:W-:Y:S02]  /*4cd0*/  LEA R58, P4, R66, R20, 0x1 ;  /* 0x00000014423a7211 */ /* 0x000fe400078808ff */
[----:B-1----:R-:W-:Y:S01]  /*4ce0*/  PRMT R29, R16, 0x7632, R29 ;  /* 0x00007632101d7816 */ /* 0x002fe2000000001d */
[----:B------:R0:W-:Y:S01]  /*4cf0*/  STG.E.U16 [R36.64], R27 ;  /* 0x0000001b24007986 */ /* 0x0001e2000c101506 */
[----:B--2---:R-:W-:-:S02]  /*4d00*/  PRMT R31, R12, 0x7632, R31 ;  /* 0x000076320c1f7816 */ /* 0x004fc4000000001f */
[----:B---3--:R-:W-:Y:S01]  /*4d10*/  PRMT R33, R8, 0x7632, R33 ;  /* 0x0000763208217816 */ /* 0x008fe20000000021 */
[----:B------:R-:W-:Y:S01]  /*4d20*/  STG.E.U16 [R34.64], R29 ;  /* 0x0000001d22007986 */ /* 0x000fe2000c101506 */
[-C--:B------:R-:W-:Y:S02]  /*4d30*/  LEA.HI.X.SX32 R59, R66, R21.reuse, 0x1, P4 ;  /* 0x00000015423b7211 */ /* 0x080fe400020f0eff */
[----:B------:R-:W-:Y:S01]  /*4d40*/  LEA R68, P3, R70, R20, 0x1 ;  /* 0x0000001446447211 */ /* 0x000fe200078608ff */
[----:B------:R-:W-:Y:S01]  /*4d50*/  STG.E.U16 [R38.64], R31 ;  /* 0x0000001f26007986 */ /* 0x000fe2000c101506 */
[----:B------:R-:W-:Y:S02]  /*4d60*/  LEA R86, R25, R24, 0x1 ;  /* 0x0000001819567211 */ /* 0x000fe400078e08ff */
[-C--:B------:R-:W-:Y:S01]  /*4d70*/  LEA R66, P4, R72, R20.reuse, 0x1 ;  /* 0x0000001448427211 */ /* 0x080fe200078808ff */
[----:B------:R1:W-:Y:S01]  /*4d80*/  STG.E.U16 [R42.64], R33 ;  /* 0x000000212a007986 */ /* 0x0003e2000c101506 */
[----:B------:R-:W-:Y:S01]  /*4d90*/  PRMT R4, R5, 0x7632, R4 ;  /* 0x0000763205047816 */ /* 0x000fe20000000004 */
[----:B------:R-:W-:Y:S01]  /*4da0*/  IMAD R88, R25, 0x2, R86 ;  /* 0x0000000219587824 */ /* 0x000fe200078e0256 */
[-C--:B------:R-:W-:Y:S01]  /*4db0*/  LEA.HI.X.SX32 R69, R70, R21.reuse, 0x1, P3 ;  /* 0x0000001546457211 */ /* 0x080fe200018f0eff */
[----:B------:R2:W-:Y:S01]  /*4dc0*/  STG.E.U16 [R40.64], R5 ;  /* 0x0000000528007986 */ /* 0x0005e2000c101506 */
[----:B------:R-:W-:Y:S01]  /*4dd0*/  PRMT R8, R17, 0x7632, R8 ;  /* 0x0000763211087816 */ /* 0x000fe20000000008 */
[C---:B------:R-:W-:Y:S01]  /*4de0*/  IMAD R90, R25.reuse, 0x2, R88 ;  /* 0x00000002195a7824 */ /* 0x040fe200078e0258 */
[----:B------:R-:W-:Y:S01]  /*4df0*/  LEA.HI.X.SX32 R67, R72, R21, 0x1, P4 ;  /* 0x0000001548437211 */ /* 0x000fe200020f0eff */
[----:B------:R-:W-:Y:S01]  /*4e00*/  STG.E.U16 [R44.64], R17 ;  /* 0x000000112c007986 */ /* 0x000fe2000c101506 */
[-C--:B------:R-:W-:Y:S01]  /*4e10*/  LEA R74, P3, R76, R20.reuse, 0x1 ;  /* 0x000000144c4a7211 */ /* 0x080fe200078608ff */
[----:B------:R-:W-:Y:S01]  /*4e20*/  IMAD R87, R25, 0x2, R90 ;  /* 0x0000000219577824 */ /* 0x000fe200078e025a */
[----:B------:R-:W-:Y:S01]  /*4e30*/  LEA R70, P5, R80, R20, 0x1 ;  /* 0x0000001450467211 */ /* 0x000fe200078a08ff */
[----:B------:R-:W-:Y:S01]  /*4e40*/  STG.E.U16 [R50.64], R13 ;  /* 0x0000000d32007986 */ /* 0x000fe2000c101506 */
[----:B0-----:R-:W-:-:S02]  /*4e50*/  PRMT R27, R13, 0x7632, R27 ;  /* 0x000076320d1b7816 */ /* 0x001fc4000000001b */
[-C--:B------:R-:W-:Y:S01]  /*4e60*/  LEA R72, P4, R78, R20.reuse, 0x1 ;  /* 0x000000144e487211 */ /* 0x080fe200078808ff */
[----:B------:R-:W-:Y:S01]  /*4e70*/  STG.E.U16 [R48.64], R9 ;  /* 0x0000000930007986 */ /* 0x000fe2000c101506 */
[----:B------:R-:W-:Y:S02]  /*4e80*/  PRMT R26, R9, 0x7632, R26 ;  /* 0x00007632091a7816 */ /* 0x000fe4000000001a */
[-C--:B------:R-:W-:Y:S01]  /*4e90*/  LEA.HI.X.SX32 R75, R76, R21.reuse, 0x1, P3 ;  /* 0x000000154c4b7211 */ /* 0x080fe200018f0eff */
[----:B------:R-:W-:Y:S01]  /*4ea0*/  STG.E.U16 [R46.64], R4 ;  /* 0x000000042e007986 */ /* 0x000fe2000c101506 */
[-C--:B------:R-:W-:Y:S02]  /*4eb0*/  LEA.HI.X.SX32 R71, R80, R21.reuse, 0x1, P5 ;  /* 0x0000001550477211 */ /* 0x080fe400028f0eff */
[----:B------:R-:W-:Y:S01]  /*4ec0*/  LEA.HI.X.SX32 R73, R78, R21, 0x1, P4 ;  /* 0x000000154e497211 */ /* 0x000fe200020f0eff */
[----:B------:R-:W-:Y:S01]  /*4ed0*/  STG.E.U16 [R22.64], R8 ;  /* 0x0000000816007986 */ /* 0x000fe2000c101506 */
[----:B------:R-:W-:-:S02]  /*4ee0*/  LEA R80, P3, R82, R20, 0x1 ;  /* 0x0000001452507211 */ /* 0x000fc400078608ff */
[-C--:B------:R-:W-:Y:S01]  /*4ef0*/  LEA R78, P4, R84, R20.reuse, 0x1 ;  /* 0x00000014544e7211 */ /* 0x080fe200078808ff */
[----:B------:R-:W-:Y:S01]  /*4f00*/  STG.E.U16 [R54.64], R27 ;  /* 0x0000001b36007986 */ /* 0x000fe2000c101506 */
[----:B-1----:R-:W-:Y:S02]  /*4f10*/  PRMT R33, R6, 0x7632, R33 ;  /* 0x0000763206217816 */ /* 0x002fe40000000021 */
[----:B------:R-:W-:Y:S01]  /*4f20*/  LEA R76, P5, R24, R20, 0x1 ;  /* 0x00000014184c7211 */ /* 0x000fe200078a08ff */
[----:B------:R-:W-:Y:S01]  /*4f30*/  STG.E.U16 [R52.64], R26 ;  /* 0x0000001a34007986 */ /* 0x000fe2000c101506 */
[----:B------:R-:W-:Y:S02]  /*4f40*/  PRMT R32, R18, 0x7632, R32 ;  /* 0x0000763212207816 */ /* 0x000fe40000000020 */
[----:B------:R-:W-:Y:S01]  /*4f50*/  PRMT R37, R14, 0x7632, R37 ;  /* 0x000076320e257816 */ /* 0x000fe20000000025 */
[----:B------:R-:W-:Y:S01]  /*4f60*/  STG.E.U16 [R60.64], R6 ;  /* 0x000000063c007986 */ /* 0x000fe2000c101506 */
[----:B------:R-:W-:-:S02]  /*4f70*/  LEA.HI.X.SX32 R81, R82, R21, 0x1, P3 ;  /* 0x0000001552517211 */ /* 0x000fc400018f0eff */
[----:B------:R-:W-:Y:S01]  /*4f80*/  PRMT R36, R10, 0x7632, R36 ;  /* 0x000076320a247816 */ /* 0x000fe20000000024 */
[----:B------:R-:W-:Y:S01]  /*4f90*/  STG.E.U16 [R58.64], R18 ;  /* 0x000000123a007986 */ /* 0x000fe2000c101506 */
[-C--:B------:R-:W-:Y:S02]  /*4fa0*/  LEA.HI.X.SX32 R79, R84, R21.reuse, 0x1, P4 ;  /* 0x00000015544f7211 */ /* 0x080fe400020f0eff */
[-C--:B------:R-:W-:Y:S01]  /*4fb0*/  LEA R82, P3, R86, R20.reuse, 0x1 ;  /* 0x0000001456527211 */ /* 0x080fe200078608ff */
[----:B------:R-:W-:Y:S01]  /*4fc0*/  STG.E.U16 [R56.64], R14 ;  /* 0x0000000e38007986 */ /* 0x000fe2000c101506 */
[----:B------:R-:W-:Y:S02]  /*4fd0*/  LEA.HI.X.SX32 R77, R24, R21, 0x1, P5 ;  /* 0x00000015184d7211 */ /* 0x000fe400028f0eff */
[-C--:B------:R-:W-:Y:S01]  /*4fe0*/  LEA R84, P4, R88, R20.reuse, 0x1 ;  /* 0x0000001458547211 */ /* 0x080fe200078808ff */
[----:B------:R0:W-:Y:S01]  /*4ff0*/  STG.E.U16 [R68.64], R10 ;  /* 0x0000000a44007986 */ /* 0x0001e2000c101506 */
[----:B------:R-:W-:-:S02]  /*5000*/  LEA R24, P5, R90, R20, 0x1 ;  /* 0x000000145a187211 */ /* 0x000fc400078a08ff */
[----:B------:R-:W-:Y:S01]  /*5010*/  LEA R20, P6, R87, R20, 0x1 ;  /* 0x0000001457147211 */ /* 0x000fe200078c08ff */
[----:B------:R1:W-:Y:S01]  /*5020*/  STG.E.U16 [R66.64], R33 ;  /* 0x0000002142007986 */ /* 0x0003e2000c101506 */
[-C--:B------:R-:W-:Y:S02]  /*5030*/  LEA.HI.X.SX32 R83, R86, R21.reuse, 0x1, P3 ;  /* 0x0000001556537211 */ /* 0x080fe400018f0eff */
[----:B--2---:R-:W-:Y:S01]  /*5040*/  PRMT R41, R7, 0x7632, R41 ;  /* 0x0000763207297816 */ /* 0x004fe20000000029 */
[----:B------:R1:W-:Y:S01]  /*5050*/  STG.E.U16 [R64.64], R32 ;  /* 0x0000002040007986 */ /* 0x0003e2000c101506 */
[-C--:B------:R-:W-:Y:S02]  /*5060*/  LEA.HI.X.SX32 R85, R88, R21.reuse, 0x1, P4 ;  /* 0x0000001558557211 */ /* 0x080fe400020f0eff */
[----:B------:R-:W-:Y:S01]  /*5070*/  PRMT R42, R19, 0x7632, R42 ;  /* 0x00007632132a7816 */ /* 0x000fe2000000002a */
[----:B------:R1:W-:Y:S01]  /*5080*/  STG.E.U16 [R74.64], R37 ;  /* 0x000000254a007986 */ /* 0x0003e2000c101506 */
[----:B------:R-:W-:-:S02]  /*5090*/  LEA.HI.X.SX32 R25, R90, R21, 0x1, P5 ;  /* 0x000000155a197211 */ /* 0x000fc400028f0eff */
[----:B------:R-:W-:Y:S01]  /*50a0*/  PRMT R12, R15, 0x7632, R12 ;  /* 0x000076320f0c7816 */ /* 0x000fe2000000000c */
[----:B------:R1:W-:Y:S01]  /*50b0*/  STG.E.U16 [R72.64], R36 ;  /* 0x0000002448007986 */ /* 0x0003e2000c101506 */
[----:B------:R-:W-:Y:S02]  /*50c0*/  LEA.HI.X.SX32 R21, R87, R21, 0x1, P6 ;  /* 0x0000001557157211 */ /* 0x000fe400030f0eff */
[----:B0-----:R-:W-:Y:S01]  /*50d0*/  PRMT R10, R11, 0x7632, R10 ;  /* 0x000076320b0a7816 */ /* 0x001fe2000000000a */
[----:B------:R1:W-:Y:S01]  /*50e0*/  STG.E.U16 [R70.64], R7 ;  /* 0x0000000746007986 */ /* 0x0003e2000c101506 */
[----:B------:R-:W-:Y:S02]  /*50f0*/  FSEL R5, R62, -INF , P1 ;  /* 0xff8000003e057808 */ /* 0x000fe40000800000 */
[----:B------:R-:W-:Y:S01]  /*5100*/  FSEL R63, R63, -INF , P2 ;  /* 0xff8000003f3f7808 */ /* 0x000fe20001000000 */
[----:B------:R1:W-:Y:S02]  /*5110*/  STG.E.U16 [R80.64], R19 ;  /* 0x0000001350007986 */ /* 0x0003e4000c101506 */
[----:B------:R-:W-:Y:S01]  /*5120*/  FFMA R62, R5, 0.69314718246459960938, R0 ;  /* 0x3f317218053e7823 */ /* 0x000fe20000000000 */
[----:B------:R-:W-:Y:S01]  /*5130*/  LOP3.LUT R0, R92, 0x3f8, RZ, 0xc0, !PT ;  /* 0x000003f85c007812 */ /* 0x000fe200078ec0ff */
[----:B------:R1:W-:Y:S01]  /*5140*/  STG.E.U16 [R78.64], R15 ;  /* 0x0000000f4e007986 */ /* 0x0003e2000c101506 */
[----:B------:R-:W-:-:S03]  /*5150*/  FFMA R63, R63, 0.69314718246459960938, R2 ;  /* 0x3f3172183f3f7823 */ /* 0x000fc60000000002 */
[----:B------:R1:W-:Y:S04]  /*5160*/  STG.E.U16 [R76.64], R11 ;  /* 0x0000000b4c007986 */ /* 0x0003e8000c101506 */
[----:B------:R1:W-:Y:S04]  /*5170*/  STG.E.U16 [R82.64], R41 ;  /* 0x0000002952007986 */ /* 0x0003e8000c101506 */
[----:B------:R1:W-:Y:S04]  /*5180*/  STG.E.U16 [R84.64], R42 ;  /* 0x0000002a54007986 */ /* 0x0003e8000c101506 */
[----:B------:R1:W-:Y:S04]  /*5190*/  STG.E.U16 [R24.64], R12 ;  /* 0x0000000c18007986 */ /* 0x0003e8000c101506 */
[----:B------:R1:W-:Y:S04]  /*51a0*/  STG.E.U16 [R20.64], R10 ;  /* 0x0000000a14007986 */ /* 0x0003e8000c101506 */
[----:B------:R-:W-:Y:S06]  /*51b0*/  BAR.SYNC.DEFER_BLOCKING 0x0 ;  /* 0x0000000000007b1d */ /* 0x000fec0000010000 */
[----:B------:R1:W-:Y:S04]  /*51c0*/  STS.64 [R0], R62 ;  /* 0x0000003e00007388 */ /* 0x0003e80000000a00 */
[----:B------:R-:W-:Y:S06]  /*51d0*/  BAR.SYNC.DEFER_BLOCKING 0x0 ;  /* 0x0000000000007b1d */ /* 0x000fec0000010000 */
[----:B------:R-:W-:Y:S05]  /*51e0*/  @P0 EXIT ;  /* 0x000000000000094d */ /* 0x000fea0003800000 */
[----:B-1----:R-:W0:Y:S01]  /*51f0*/  LDS R3, [R3] ;  /* 0x0000000003037984 */ /* 0x002e220000000800 */
[----:B------:R-:W-:-:S02]  /*5200*/  IMAD R0, R91, c[0x0][0x1cc], RZ ;  /* 0x000073005b007a24 */ /* 0x000fc400078e02ff */
[C---:B------:R-:W-:Y:S02]  /*5210*/  IMAD.SHL.U32 R5, R89.reuse, 0x4, RZ ;  /* 0x0000000459057824 */ /* 0x040fe400078e00ff */
[----:B------:R-:W-:Y:S02]  /*5220*/  IMAD.SHL.U32 R4, R0, 0x4, RZ ;  /* 0x0000000400047824 */ /* 0x000fe400078e00ff */
[----:B------:R-:W-:-:S03]  /*5230*/  IMAD.HI R7, R89, 0x4, RZ ;  /* 0x0000000459077827 */ /* 0x000fc600078e02ff */
[----:B------:R-:W-:Y:S01]  /*5240*/  IADD3 R4, P0, P1, R5, c[0x0][0x180], R4 ;  /* 0x0000600005047a10 */ /* 0x000fe2000791e004 */
[----:B------:R-:W-:-:S05]  /*5250*/  IMAD.HI R0, R0, 0x4, RZ ;  /* 0x0000000400007827 */ /* 0x000fca00078e02ff */
[----:B------:R-:W-:-:S05]  /*5260*/  IADD3.X R5, R7, c[0x0][0x184], R0, P0, P1 ;  /* 0x0000610007057a10 */ /* 0x000fca00007e2400 */
[----:B0-----:R-:W-:Y:S01]  /*5270*/  STG.E [R4.64], R3 ;  /* 0x0000000304007986 */ /* 0x001fe2000c101906 */
[----:B------:R-:W-:Y:S05]  /*5280*/  EXIT ;  /* 0x000000000000794d */ /* 0x000fea0003800000 */
.L_x_3:
[----:B------:R-:W-:-:S00]  /*5290*/  BRA `(.L_x_3) ;  /* 0xfffffff000007947 */ /* 0x000fc0000383ffff */
[----:B------:R-:W-:-:S00]  /*52a0*/  NOP ;  /* 0x0000000000007918 */ /* 0x000fc00000000000 */
        /* <DEDUP_REMOVED lines=13> */
.L_x_4:


//--------------------- .nv.global.init           --------------------------
	.section	.nv.global.init,"aw",@progbits
.nv.global.init:
	.type		_$_str,@object
	.size		_$_str,(.L_0 - _$_str)
_$_str:
        /*0000*/ 	.byte	0x5f, 0x5f, 0x43, 0x55, 0x44, 0x41, 0x5f, 0x46, 0x54, 0x5a, 0x00
.L_0:


//--------------------- .nv.shared.attn_fwd       --------------------------
	.section	.nv.shared.attn_fwd,"aw",@nobits
	.sectionflags	@""
	.align	16
